def gluon_tcgen05(
    a_ptr,
    b_ptr,
    c_ptr,
    M,
    N,
    K,
    stride_am,
    stride_bk,
    stride_cm,
    BLOCK_M: gl.constexpr,
    BLOCK_N: gl.constexpr,
    BLOCK_K: gl.constexpr,
    DTYPE: gl.constexpr,
    A_LAYOUT: gl.constexpr,
    B_LAYOUT: gl.constexpr,
    C_LAYOUT: gl.constexpr,
    B_SHAPE: gl.constexpr,
    TMEM_LAYOUT: gl.constexpr,
    TMEM_REG: gl.constexpr,
    TRANS_B: gl.constexpr,
    NUM_BUFFERS: gl.constexpr,
):
    a_desc = tma.make_tensor_descriptor(
        a_ptr, [M, K], [stride_am, 1], [BLOCK_M, BLOCK_K], A_LAYOUT
    )
    b_desc = tma.make_tensor_descriptor(
        b_ptr,
        [N, K] if TRANS_B else [K, N],
        [stride_bk, 1],
        B_SHAPE,
        B_LAYOUT,
    )
    c_desc = tma.make_tensor_descriptor(
        c_ptr, [M, N], [stride_cm, 1], [BLOCK_M, BLOCK_N], C_LAYOUT
    )

    a_bufs = gl.allocate_shared_memory(
        DTYPE, [NUM_BUFFERS, BLOCK_M, BLOCK_K], A_LAYOUT
    )
    b_bufs = gl.allocate_shared_memory(DTYPE, [NUM_BUFFERS] + B_SHAPE, B_LAYOUT)

    pid_m = gl.program_id(0)
    pid_n = gl.program_id(1)
    off_m = pid_m * BLOCK_M
    off_n = pid_n * BLOCK_N

    tma_bars = gl.allocate_shared_memory(
        gl.int64, [NUM_BUFFERS, 1], mbarrier.MBarrierLayout()
    )
    mma_bars = gl.allocate_shared_memory(
        gl.int64, [NUM_BUFFERS, 1], mbarrier.MBarrierLayout()
    )
    for i in gl.static_range(NUM_BUFFERS):
        mbarrier.init(tma_bars.index(i), count=1)
        mbarrier.init(mma_bars.index(i), count=1)

    acc_tmem = allocate_tensor_memory(gl.float32, [BLOCK_M, BLOCK_N], TMEM_LAYOUT)
    idx = 0
    phase = 0
    use_acc = False
    for k in range(0, K, BLOCK_K):
        a = a_bufs.index(idx)
        b = b_bufs.index(idx)
        tma_bar = tma_bars.index(idx)
        mma_bar = mma_bars.index(idx)
        mbarrier.expect(
            tma_bar, a_desc.block_type.nbytes + b_desc.block_type.nbytes
        )
        tma.async_copy_global_to_shared(a_desc, [off_m, k], tma_bar, a)
        tma.async_copy_global_to_shared(
            b_desc, [off_n, k] if TRANS_B else [k, off_n], tma_bar, b
        )
        mbarrier.wait(tma_bar, phase=phase)

        if TRANS_B:
            b = b.permute((1, 0))
        tcgen05_mma(a, b, acc_tmem, use_acc=use_acc)
        tcgen05_commit(mma_bar)
        mbarrier.wait(mma_bar, phase=phase)
        use_acc = True

        idx += 1
        if idx == NUM_BUFFERS:
            idx = 0
            phase ^= 1

    for i in gl.static_range(NUM_BUFFERS):
        mbarrier.invalidate(tma_bars.index(i))
        mbarrier.invalidate(mma_bars.index(i))

    acc = acc_tmem.load(TMEM_REG)
    c_smem = gl.allocate_shared_memory(DTYPE, [BLOCK_M, BLOCK_N], C_LAYOUT)
    c_smem.store(acc.to(DTYPE))
    fence_async_shared()
    tma.async_copy_shared_to_global(c_desc, [off_m, off_n], c_smem)
    tma.store_wait(pendings=0)

# config = {"BLOCK_K": 64, "BLOCK_M": 128, "BLOCK_N": 256, "arch": "sm_100", "dtype": "fp16", "num_buffers": 3, "num_warps": 8, "trans_b": 1}
# arch = sm_100


// ===== COMPILED SASS (sm_100a) =====

	.target	sm_100a

	.elftype	@"ET_EXEC"


//--------------------- .note.nv.tkinfo           --------------------------
	.section	.note.nv.tkinfo,"",@"SHT_NOTE"
	.sectionflags	@"SHF_NOTE_NV_TKINFO"
	.tkinfo
        /*0018*/ 	.word	0x00000081
        /*0030*/ 	.string	""
        /*0030*/ 	.string	"ptxas-blackwell"
        /*0030*/ 	.string	"Cuda compilation tools, release 12.9, V12.9.86"
        /*0030*/ 	.string	"Build cuda_12.9.r12.9/compiler.36037853_0"
        /*0030*/ 	.string	"-v  -suppress-debug-info  -lineinfo  -arch sm_100a "



//--------------------- .note.nv.cuver            --------------------------
	.section	.note.nv.cuver,"",@"SHT_NOTE"
	.sectionflags	@"SHF_NOTE_NV_CUVER"
        /*0018*/ 	.short	0x0001
        /*001a*/ 	.short	0x0064
        /*001c*/ 	.short	0x0001
        /*001e*/ 	.short	0x0000
        /*0020*/ 	.short	0x0001
        /*0022*/ 	.short	0x0000


//--------------------- .nv.info                  --------------------------
	.section	.nv.info,"",@"SHT_CUDA_INFO"
	.align	4


	//----- nvinfo : EIATTR_REGCOUNT
	.align		4
        /*0000*/ 	.byte	0x04, 0x2f
        /*0002*/ 	.short	(.L_4 - .L_3)
	.align		4
.L_3:
        /*0004*/ 	.word	index@(gluon_tcgen05)
        /*0008*/ 	.word	0x00000087


	//----- nvinfo : EIATTR_FRAME_SIZE
	.align		4
.L_4:
        /*000c*/ 	.byte	0x04, 0x11
        /*000e*/ 	.short	(.L_6 - .L_5)
	.align		4
.L_5:
        /*0010*/ 	.word	index@($__internal_2_$__cuda_sm10x_tcgen05_guardrail_trap_unallocated_columns_being_dealloced)
        /*0014*/ 	.word	0x00000000


	//----- nvinfo : EIATTR_FRAME_SIZE
	.align		4
.L_6:
        /*0018*/ 	.byte	0x04, 0x11
        /*001a*/ 	.short	(.L_8 - .L_7)
	.align		4
.L_7:
        /*001c*/ 	.word	index@($__internal_1_$__cuda_sm10x_tcgen05_guardrail_trap_phase_invalid_during_alloc)
        /*0020*/ 	.word	0x00000000


	//----- nvinfo : EIATTR_FRAME_SIZE
	.align		4
.L_8:
        /*0024*/ 	.byte	0x04, 0x11
        /*0026*/ 	.short	(.L_10 - .L_9)
	.align		4
.L_9:
        /*0028*/ 	.word	index@($__internal_0_$__cuda_sm10x_tcgen05_guardrail_trap_col_being_dealloced_not_returned_by_alloc)
        /*002c*/ 	.word	0x00000000


	//----- nvinfo : EIATTR_FRAME_SIZE
	.align		4
.L_10:
        /*0030*/ 	.byte	0x04, 0x11
        /*0032*/ 	.short	(.L_12 - .L_11)
	.align		4
.L_11:
        /*0034*/ 	.word	index@(gluon_tcgen05)
        /*0038*/ 	.word	0x00000000


	//----- nvinfo : EIATTR_MIN_STACK_SIZE
	.align		4
.L_12:
        /*003c*/ 	.byte	0x04, 0x12
        /*003e*/ 	.short	(.L_14 - .L_13)
	.align		4
.L_13:
        /*0040*/ 	.word	index@(gluon_tcgen05)
        /*0044*/ 	.word	0x00000000
.L_14:


//--------------------- .nv.info.gluon_tcgen05    --------------------------
	.section	.nv.info.gluon_tcgen05,"",@"SHT_CUDA_INFO"
	.sectionflags	@""
	.align	4


	//----- nvinfo : EIATTR_CUDA_API_VERSION
	.align		4
        /*0000*/ 	.byte	0x04, 0x37
        /*0002*/ 	.short	(.L_16 - .L_15)
.L_15:
        /*0004*/ 	.word	0x00000081


	//----- nvinfo : EIATTR_KPARAM_INFO
	.align		4
.L_16:
        /*0008*/ 	.byte	0x04, 0x17
        /*000a*/ 	.short	(.L_18 - .L_17)
.L_17:
        /*000c*/ 	.word	0x00000000
        /*0010*/ 	.short	0x000a
        /*0012*/ 	.short	0x0048
        /*0014*/ 	.byte	0x00, 0xf4, 0x21, 0x00


	//----- nvinfo : EIATTR_KPARAM_INFO
	.align		4
.L_18:
        /*0018*/ 	.byte	0x04, 0x17
        /*001a*/ 	.short	(.L_20 - .L_19)
.L_19:
        /*001c*/ 	.word	0x00000000
        /*0020*/ 	.short	0x0009
        /*0022*/ 	.short	0x0040
        /*0024*/ 	.byte	0x00, 0xf4, 0x21, 0x00


	//----- nvinfo : EIATTR_KPARAM_INFO
	.align		4
.L_20:
        /*0028*/ 	.byte	0x04, 0x17
        /*002a*/ 	.short	(.L_22 - .L_21)
.L_21:
        /*002c*/ 	.word	0x00000000
        /*0030*/ 	.short	0x0008
        /*0032*/ 	.short	0x0038
        /*0034*/ 	.byte	0x00, 0xf0, 0x21, 0x00


	//----- nvinfo : EIATTR_KPARAM_INFO
	.align		4
.L_22:
        /*0038*/ 	.byte	0x04, 0x17
        /*003a*/ 	.short	(.L_24 - .L_23)
.L_23:
        /*003c*/ 	.word	0x00000000
        /*0040*/ 	.short	0x0007
        /*0042*/ 	.short	0x0030
        /*0044*/ 	.byte	0x00, 0xf0, 0x21, 0x00


	//----- nvinfo : EIATTR_KPARAM_INFO
	.align		4
.L_24:
        /*0048*/ 	.byte	0x04, 0x17
        /*004a*/ 	.short	(.L_26 - .L_25)
.L_25:
        /*004c*/ 	.word	0x00000000
        /*0050*/ 	.short	0x0006
        /*0052*/ 	.short	0x0028
        /*0054*/ 	.byte	0x00, 0xf0, 0x21, 0x00


	//----- nvinfo : EIATTR_KPARAM_INFO
	.align		4
.L_26:
        /*0058*/ 	.byte	0x04, 0x17
        /*005a*/ 	.short	(.L_28 - .L_27)
.L_27:
        /*005c*/ 	.word	0x00000000
        /*0060*/ 	.short	0x0005
        /*0062*/ 	.short	0x0020
        /*0064*/ 	.byte	0x00, 0xf0, 0x11, 0x00


	//----- nvinfo : EIATTR_KPARAM_INFO
	.align		4
.L_28:
        /*0068*/ 	.byte	0x04, 0x17
        /*006a*/ 	.short	(.L_30 - .L_29)
.L_29:
        /*006c*/ 	.word	0x00000000
        /*0070*/ 	.short	0x0004
        /*0072*/ 	.short	0x001c
        /*0074*/ 	.byte	0x00, 0xf0, 0x11, 0x00


	//----- nvinfo : EIATTR_KPARAM_INFO
	.align		4
.L_30:
        /*0078*/ 	.byte	0x04, 0x17
        /*007a*/ 	.short	(.L_32 - .L_31)
.L_31:
        /*007c*/ 	.word	0x00000000
        /*0080*/ 	.short	0x0003
        /*0082*/ 	.short	0x0018
        /*0084*/ 	.byte	0x00, 0xf0, 0x11, 0x00


	//----- nvinfo : EIATTR_KPARAM_INFO
	.align		4
.L_32:
        /*0088*/ 	.byte	0x04, 0x17
        /*008a*/ 	.short	(.L_34 - .L_33)
.L_33:
        /*008c*/ 	.word	0x00000000
        /*0090*/ 	.short	0x0002
        /*0092*/ 	.short	0x0010
        /*0094*/ 	.byte	0x00, 0xf4, 0x21, 0x00


	//----- nvinfo : EIATTR_KPARAM_INFO
	.align		4
.L_34:
        /*0098*/ 	.byte	0x04, 0x17
        /*009a*/ 	.short	(.L_36 - .L_35)
.L_35:
        /*009c*/ 	.word	0x00000000
        /*00a0*/ 	.short	0x0001
        /*00a2*/ 	.short	0x0008
        /*00a4*/ 	.byte	0x00, 0xf4, 0x21, 0x00


	//----- nvinfo : EIATTR_KPARAM_INFO
	.align		4
.L_36:
        /*00a8*/ 	.byte	0x04, 0x17
        /*00aa*/ 	.short	(.L_38 - .L_37)
.L_37:
        /*00ac*/ 	.word	0x00000000
        /*00b0*/ 	.short	0x0000
        /*00b2*/ 	.short	0x0000
        /*00b4*/ 	.byte	0x00, 0xf4, 0x21, 0x00


	//----- nvinfo : EIATTR_AT_ENTRY_FRAGMENTS
	.align		4
.L_38:
        /*00b8*/ 	.byte	0x04, 0x4f
        /*00ba*/ 	.short	(.L_40 - .L_39)


	//   ....[0]....
.L_39:
        /*00bc*/ 	.word	0x00000004


	//----- nvinfo : EIATTR_RESERVED_SMEM_USED
	.align		4
.L_40:
        /*00c0*/ 	.byte	0x01, 0x41
	.zero		2


	//----- nvinfo : EIATTR_SPARSE_MMA_MASK
	.align		4
        /*00c4*/ 	.byte	0x03, 0x50
        /*00c6*/ 	.short	0x0000


	//----- nvinfo : EIATTR_TCGEN05_1CTA_USED
	.align		4
        /*00c8*/ 	.byte	0x01, 0x51
	.zero		2


	//----- nvinfo : EIATTR_MAXREG_COUNT
	.align		4
        /*00cc*/ 	.byte	0x03, 0x1b
        /*00ce*/ 	.short	0x00ff


	//----- nvinfo : EIATTR_NUM_BARRIERS
	.align		4
        /*00d0*/ 	.byte	0x02, 0x4c
        /*00d2*/ 	.byte	0x01
	.zero		1


	//----- nvinfo : EIATTR_INT_WARP_WIDE_INSTR_OFFSETS
	.align		4
        /*00d4*/ 	.byte	0x04, 0x31
        /*00d6*/ 	.short	(.L_42 - .L_41)


	//   ....[0]....
.L_41:
        /*00d8*/ 	.word	0x00001750


	//   ....[1]....
        /*00dc*/ 	.word	0x00001770


	//   ....[2]....
        /*00e0*/ 	.word	0x000017f0


	//   ....[3]....
        /*00e4*/ 	.word	0x00001ac0


	//   ....[4]....
        /*00e8*/ 	.word	0x00001ad0


	//   ....[5]....
        /*00ec*/ 	.word	0x00001b30


	//   ....[6]....
        /*00f0*/ 	.word	0x00001b40


	//   ....[7]....
        /*00f4*/ 	.word	0x00001e10


	//   ....[8]....
        /*00f8*/ 	.word	0x00001e20


	//   ....[9]....
        /*00fc*/ 	.word	0x00001fa0


	//   ....[10]....
        /*0100*/ 	.word	0x00001fd0


	//   ....[11]....
        /*0104*/ 	.word	0x00002000


	//   ....[12]....
        /*0108*/ 	.word	0x00002020


	//   ....[13]....
        /*010c*/ 	.word	0x00002320


	//   ....[14]....
        /*0110*/ 	.word	0x00002330


	//   ....[15]....
        /*0114*/ 	.word	0x00002660


	//   ....[16]....
        /*0118*/ 	.word	0x00002670


	//   ....[17]....
        /*011c*/ 	.word	0x00002de0


	//   ....[18]....
        /*0120*/ 	.word	0x00002e30


	//----- nvinfo : EIATTR_COOP_GROUP_MASK_REGIDS
	.align		4
.L_42:
        /*0124*/ 	.byte	0x04, 0x29
        /*0126*/ 	.short	(.L_44 - .L_43)


	//   ....[0]....
.L_43:
        /*0128*/ 	.word	0xffffffff


	//   ....[1]....
        /*012c*/ 	.word	0xffffffff


	//   ....[2]....
        /*0130*/ 	.word	0xffffffff


	//   ....[3]....
        /*0134*/ 	.word	0xffffffff


	//   ....[4]....
        /*0138*/ 	.word	0xffffffff


	//   ....[5]....
        /*013c*/ 	.word	0xffffffff


	//   ....[6]....
        /*0140*/ 	.word	0xffffffff


	//   ....[7]....
        /*0144*/ 	.word	0xffffffff


	//   ....[8]....
        /*0148*/ 	.word	0xffffffff


	//   ....[9]....
        /*014c*/ 	.word	0xffffffff


	//----- nvinfo : EIATTR_COOP_GROUP_INSTR_OFFSETS
	.align		4
.L_44:
        /*0150*/ 	.byte	0x04, 0x28
        /*0152*/ 	.short	(.L_46 - .L_45)


	//   ....[0]....
.L_45:
        /*0154*/ 	.word	0x00000050


	//   ....[1]....
        /*0158*/ 	.word	0x00000310


	//   ....[2]....
        /*015c*/ 	.word	0x00000500


	//   ....[3]....
        /*0160*/ 	.word	0x000009a0


	//   ....[4]....
        /*0164*/ 	.word	0x00000ae0


	//   ....[5]....
        /*0168*/ 	.word	0x00000fe0


	//   ....[6]....
        /*016c*/ 	.word	0x00001120


	//   ....[7]....
        /*0170*/ 	.word	0x00001610


	//   ....[8]....
        /*0174*/ 	.word	0x00002c70


	//   ....[9]....
        /*0178*/ 	.word	0x00002ee0


	//----- nvinfo : EIATTR_VRC_CTA_INIT_COUNT
	.align		4
.L_46:
        /*017c*/ 	.byte	0x02, 0x4a
        /*017e*/ 	.byte	0x80
	.zero		1


	//----- nvinfo : EIATTR_MBARRIER_INSTR_OFFSETS
	.align		4
        /*0180*/ 	.byte	0x04, 0x39
        /*0182*/ 	.short	(.L_48 - .L_47)


	//   ....[0]....
.L_47:
        /*0184*/ 	.word	0x00001810
        /*0188*/ 	.word	0x000000ff
        /*018c*/ 	.word	0x00024000
        /*0190*/ 	.short	0x0100
        /*0192*/ 	.byte	0x08
	.zero		1


	//   ....[1]....
        /*0194*/ 	.word	0x00001820
        /*0198*/ 	.word	0x000000ff
        /*019c*/ 	.word	0x00024020
        /*01a0*/ 	.short	0x0100
        /*01a2*/ 	.byte	0x08
	.zero		1


	//   ....[2]....
        /*01a4*/ 	.word	0x000018d0
        /*01a8*/ 	.word	0x000000ff
        /*01ac*/ 	.word	0x00024008
        /*01b0*/ 	.short	0x0100
        /*01b2*/ 	.byte	0x08
	.zero		1


	//   ....[3]....
        /*01b4*/ 	.word	0x000018e0
        /*01b8*/ 	.word	0x000000ff
        /*01bc*/ 	.word	0x00024028
        /*01c0*/ 	.short	0x0100
        /*01c2*/ 	.byte	0x08
	.zero		1


	//   ....[4]....
        /*01c4*/ 	.word	0x000019f0
        /*01c8*/ 	.word	0x000000ff
        /*01cc*/ 	.word	0x00024010
        /*01d0*/ 	.short	0x0100
        /*01d2*/ 	.byte	0x08
	.zero		1


	//   ....[5]....
        /*01d4*/ 	.word	0x00001a00
        /*01d8*/ 	.word	0x000000ff
        /*01dc*/ 	.word	0x00024030
        /*01e0*/ 	.short	0x0100
        /*01e2*/ 	.byte	0x08
	.zero		1


	//   ....[6]....
        /*01e4*/ 	.word	0x00001bd0
        /*01e8*/ 	.word	0x000000ff
        /*01ec*/ 	.word	0x00024000
        /*01f0*/ 	.short	0x010a
        /*01f2*/ 	.byte	0x08
	.zero		1


	//   ....[7]....
        /*01f4*/ 	.word	0x00001e70
        /*01f8*/ 	.word	0x000000ff
        /*01fc*/ 	.word	0x00024020
        /*0200*/ 	.short	0x010a
        /*0202*/ 	.byte	0x08
	.zero		1


	//   ....[8]....
        /*0204*/ 	.word	0x000020a0
        /*0208*/ 	.word	0x000000ff
        /*020c*/ 	.word	0x00024000
        /*0210*/ 	.short	0x010a
        /*0212*/ 	.byte	0x1c
	.zero		1


	//   ....[9]....
        /*0214*/ 	.word	0x00002370
        /*0218*/ 	.word	0x000000ff
        /*021c*/ 	.word	0x00024020
        /*0220*/ 	.short	0x010a
        /*0222*/ 	.byte	0x1c
	.zero		1


	//   ....[10]....
        /*0224*/ 	.word	0x00002440
        /*0228*/ 	.word	0x000000ff
        /*022c*/ 	.word	0x00024000
        /*0230*/ 	.short	0x0108
        /*0232*/ 	.byte	0x08
	.zero		1


	//   ....[11]....
        /*0234*/ 	.word	0x00002450
        /*0238*/ 	.word	0x000000ff
        /*023c*/ 	.word	0x00024020
        /*0240*/ 	.short	0x0108
        /*0242*/ 	.byte	0x08
	.zero		1


	//   ....[12]....
        /*0244*/ 	.word	0x000024a0
        /*0248*/ 	.word	0x000000ff
        /*024c*/ 	.word	0x00024008
        /*0250*/ 	.short	0x0108
        /*0252*/ 	.byte	0x08
	.zero		1


	//   ....[13]....
        /*0254*/ 	.word	0x000024b0
        /*0258*/ 	.word	0x000000ff
        /*025c*/ 	.word	0x00024028
        /*0260*/ 	.short	0x0108
        /*0262*/ 	.byte	0x08
	.zero		1


	//   ....[14]....
        /*0264*/ 	.word	0x00002500
        /*0268*/ 	.word	0x000000ff
        /*026c*/ 	.word	0x00024010
        /*0270*/ 	.short	0x0108
        /*0272*/ 	.byte	0x08
	.zero		1


	//   ....[15]....
        /*0274*/ 	.word	0x00002510
        /*0278*/ 	.word	0x000000ff
        /*027c*/ 	.word	0x00024030
        /*0280*/ 	.short	0x0108
        /*0282*/ 	.byte	0x08
	.zero		1


	//   ....[16]....
        /*0284*/ 	.word	0x00002f00
        /*0288*/ 	.word	0x000000ff
        /*028c*/ 	.word	0x00024000
        /*0290*/ 	.short	0x010a
        /*0292*/ 	.byte	0x08
	.zero		1


	//   ....[17]....
        /*0294*/ 	.word	0x00002f30
        /*0298*/ 	.word	0x000000ff
        /*029c*/ 	.word	0x00024020
        /*02a0*/ 	.short	0x010a
        /*02a2*/ 	.byte	0x08
	.zero		1


	//   ....[18]....
        /*02a4*/ 	.word	0x00002f60
        /*02a8*/ 	.word	0x000000ff
        /*02ac*/ 	.word	0x00024000
        /*02b0*/ 	.short	0x010a
        /*02b2*/ 	.byte	0x1c
	.zero		1


	//   ....[19]....
        /*02b4*/ 	.word	0x00002f90
        /*02b8*/ 	.word	0x000000ff
        /*02bc*/ 	.word	0x00024020
        /*02c0*/ 	.short	0x010a
        /*02c2*/ 	.byte	0x1c
	.zero		1


	//----- nvinfo : EIATTR_NUM_MBARRIERS
	.align		4
.L_48:
        /*02c4*/ 	.byte	0x03, 0x38
        /*02c6*/ 	.short	0x0006


	//----- nvinfo : EIATTR_EXIT_INSTR_OFFSETS
	.align		4
        /*02c8*/ 	.byte	0x04, 0x1c
        /*02ca*/ 	.short	(.L_50 - .L_49)


	//   ....[0]....
.L_49:
        /*02cc*/ 	.word	0x00002ef0


	//----- nvinfo : EIATTR_REQNTID
	.align		4
.L_50:
        /*02d0*/ 	.byte	0x04, 0x10
        /*02d2*/ 	.short	(.L_52 - .L_51)
.L_51:
        /*02d4*/ 	.word	0x00000100
        /*02d8*/ 	.word	0x00000001
        /*02dc*/ 	.word	0x00000001


	//----- nvinfo : EIATTR_CRS_STACK_SIZE
	.align		4
.L_52:
        /*02e0*/ 	.byte	0x04, 0x1e
        /*02e2*/ 	.short	(.L_54 - .L_53)
.L_53:
        /*02e4*/ 	.word	0x00000000


	//----- nvinfo : EIATTR_CBANK_PARAM_SIZE
	.align		4
.L_54:
        /*02e8*/ 	.byte	0x03, 0x19
        /*02ea*/ 	.short	0x0050


	//----- nvinfo : EIATTR_PARAM_CBANK
	.align		4
        /*02ec*/ 	.byte	0x04, 0x0a
        /*02ee*/ 	.short	(.L_56 - .L_55)
	.align		4
.L_55:
        /*02f0*/ 	.word	index@(.nv.constant0.gluon_tcgen05)
        /*02f4*/ 	.short	0x0380
        /*02f6*/ 	.short	0x0050


	//----- nvinfo : EIATTR_SW_WAR
	.align		4
.L_56:
        /*02f8*/ 	.byte	0x04, 0x36
        /*02fa*/ 	.short	(.L_58 - .L_57)
.L_57:
        /*02fc*/ 	.word	0x00000008
.L_58:


//--------------------- .nv.compat                --------------------------
	.section	.nv.compat,"",@"SHT_CUDA_COMPAT_INFO"
	.align	4
        /*0000*/ 	.byte	0x02, 0x02, 0x02, 0x00, 0x02, 0x05, 0x05, 0x00, 0x02, 0x03, 0x03, 0x00, 0x02, 0x06, 0x01, 0x00


//--------------------- .nv.callgraph             --------------------------
	.section	.nv.callgraph,"",@"SHT_CUDA_CALLGRAPH"
	.align	4
	.sectionentsize	8
	.align		4
        /*0000*/ 	.word	0x00000000
	.align		4
        /*0004*/ 	.word	0xffffffff
	.align		4
        /*0008*/ 	.word	0x00000000
	.align		4
        /*000c*/ 	.word	0xfffffffe
	.align		4
        /*0010*/ 	.word	0x00000000
	.align		4
        /*0014*/ 	.word	0xfffffffd
	.align		4
        /*0018*/ 	.word	0x00000000
	.align		4
        /*001c*/ 	.word	0xfffffffc


//--------------------- .text.gluon_tcgen05       --------------------------
	.section	.text.gluon_tcgen05,"ax",@progbits
	.align	128
        .global         gluon_tcgen05
        .type           gluon_tcgen05,@function
        .size           gluon_tcgen05,(.L_x_81 - gluon_tcgen05)
        .other          gluon_tcgen05,@"STO_CUDA_ENTRY STV_DEFAULT"
gluon_tcgen05:
.text.gluon_tcgen05:
[----:B------:R-:W1:Y:S01]  /*0000*/  LDC R1, c[0x0][0x37c] ;  /* 0x0000df00ff017b82 */ /* 0x000e620000000800 */
[----:B------:R-:W2:Y:S02]  /*0010*/  S2R R0, SR_TID.X ;  /* 0x0000000000007919 */ /* 0x000ea40000002100 */
[----:B--2---:R-:W-:-:S13]  /*0020*/  ISETP.GE.U32.AND P2, PT, R0, 0x20, PT ;  /* 0x000000200000780c */ /* 0x004fda0003f46070 */
[----:B------:R-:W-:Y:S05]  /*0030*/  @P2 BRA `(.L_x_0) ;  /* 0x0000000000b82947 */ /* 0x000fea0003800000 */
[----:B------:R-:W2:Y:S01]  /*0040*/  S2UR UR6, SR_CgaCtaId ;  /* 0x00000000000679c3 */ /* 0x000ea20000008800 */
[----:B------:R-:W-:Y:S01]  /*0050*/  NOP ;  /* 0x0000000000007918 */ /* 0x000fe20000000000 */
[----:B------:R-:W-:Y:S02]  /*0060*/  UMOV UR4, 0x40 ;  /* 0x0000004000047882 */ /* 0x000fe40000000000 */
[----:B--2---:R-:W-:-:S09]  /*0070*/  ULEA UR4, UR6, UR4, 0x18 ;  /* 0x0000000406047291 */ /* 0x004fd2000f8ec0ff */
[----:B------:R-:W2:Y:S01]  /*0080*/  LDS.U8 R2, [UR4] ;  /* 0x00000004ff027984 */ /* 0x000ea20008000000 */
[----:B------:R-:W-:Y:S02]  /*0090*/  UMOV UR4, 0x400 ;  /* 0x0000040000047882 */ /* 0x000fe40000000000 */
[----:B------:R-:W-:Y:S01]  /*00a0*/  ULEA UR4, UR6, UR4, 0x18 ;  /* 0x0000000406047291 */ /* 0x000fe2000f8ec0ff */
[----:B--2---:R-:W-:-:S13]  /*00b0*/  ISETP.NE.AND P0, PT, R2, RZ, PT ;  /* 0x000000ff0200720c */ /* 0x004fda0003f05270 */
[----:B------:R-:W-:Y:S05]  /*00c0*/  @P0 BRA `(.L_x_1) ;  /* 0x00000000007c0947 */ /* 0x000fea0003800000 */
[----:B------:R-:W-:-:S13]  /*00d0*/  ELECT P0, URZ, PT ;  /* 0x0000000000ff782f */ /* 0x000fda0003800000 */
[----:B------:R-:W-:Y:S05]  /*00e0*/  @!P0 BRA `(.L_x_2) ;  /* 0x0000000000848947 */ /* 0x000fea0003800000 */
[----:B------:R-:W-:Y:S01]  /*00f0*/  UMOV UR5, 0x8 ;  /* 0x0000000800057882 */ /* 0x000fe20000000000 */
[----:B------:R-:W-:Y:S02]  /*0100*/  IMAD.MOV.U32 R5, RZ, RZ, 0x1 ;  /* 0x00000001ff057424 */ /* 0x000fe400078e00ff */
[----:B------:R-:W-:Y:S02]  /*0110*/  IMAD.MOV.U32 R3, RZ, RZ, 0xff ;  /* 0x000000ffff037424 */ /* 0x000fe400078e00ff */
[----:B------:R-:W-:Y:S04]  /*0120*/  DEPBAR.LE SB2, 0x36 ;  /* 0x0000ad800000791a */ /* 0x000fe80000000000 */
[----:B------:R-:W2:Y:S02]  /*0130*/  UTCATOMSWS.FIND_AND_SET.ALIGN UP0, UR5, UR5 ;  /* 0x00000005000575e3 */ /* 0x000ea40008000800 */
[----:B--2---:R-:W-:-:S04]  /*0140*/  PLOP3.LUT P0, PT, PT, PT, UP0, 0x80, 0x8 ;  /* 0x000000000008781c */ /* 0x004fc80003f0f008 */
[----:B------:R-:W-:-:S04]  /*0150*/  SEL R2, RZ, 0xffffffff, !P0 ;  /* 0xffffffffff027807 */ /* 0x000fc80004000000 */
[----:B------:R-:W-:Y:S01]  /*0160*/  ISETP.NE.AND P0, PT, R2, RZ, PT ;  /* 0x000000ff0200720c */ /* 0x000fe20003f05270 */
[----:B------:R-:W-:-:S12]  /*0170*/  IMAD.U32 R2, RZ, RZ, UR5 ;  /* 0x00000005ff027e24 */ /* 0x000fd8000f8e00ff */
[----:B------:R-:W-:Y:S05]  /*0180*/  @P0 BRA `(.L_x_3) ;  /* 0x0000000000240947 */ /* 0x000fea0003800000 */
.L_x_4:
[----:B------:R-:W-:Y:S05]  /*0190*/  NANOSLEEP 0x64 ;  /* 0x000000640000795d */ /* 0x000fea0003800000 */
[----:B------:R-:W-:-:S05]  /*01a0*/  UMOV UR5, 0x8 ;  /* 0x0000000800057882 */ /* 0x000fca0000000000 */
[----:B------:R-:W-:Y:S04]  /*01b0*/  DEPBAR.LE SB2, 0x36 ;  /* 0x0000ad800000791a */ /* 0x000fe80000000000 */
[----:B------:R-:W2:Y:S02]  /*01c0*/  UTCATOMSWS.FIND_AND_SET.ALIGN UP0, UR5, UR5 ;  /* 0x00000005000575e3 */ /* 0x000ea40008000800 */
[----:B--2---:R-:W-:-:S04]  /*01d0*/  PLOP3.LUT P0, PT, PT, PT, UP0, 0x80, 0x8 ;  /* 0x000000000008781c */ /* 0x004fc80003f0f008 */
[----:B------:R-:W-:-:S04]  /*01e0*/  SEL R2, RZ, 0xffffffff, !P0 ;  /* 0xffffffffff027807 */ /* 0x000fc80004000000 */
[----:B------:R-:W-:Y:S01]  /*01f0*/  ISETP.NE.AND P0, PT, R2, RZ, PT ;  /* 0x000000ff0200720c */ /* 0x000fe20003f05270 */
[----:B------:R-:W-:-:S12]  /*0200*/  IMAD.U32 R2, RZ, RZ, UR5 ;  /* 0x00000005ff027e24 */ /* 0x000fd8000f8e00ff */
[----:B------:R-:W-:Y:S05]  /*0210*/  @!P0 BRA `(.L_x_4) ;  /* 0xfffffffc00dc8947 */ /* 0x000fea000383ffff */
.L_x_3:
[C---:B------:R-:W-:Y:S01]  /*0220*/  VIADD R4, R2.reuse, 0x10 ;  /* 0x0000001002047836 */ /* 0x040fe20000000000 */
[----:B------:R-:W-:Y:S01]  /*0230*/  UMOV UR5, 0x50 ;  /* 0x0000005000057882 */ /* 0x000fe20000000000 */
[----:B------:R-:W-:Y:S01]  /*0240*/  SHF.L.U32 R3, R3, R2, RZ ;  /* 0x0000000203037219 */ /* 0x000fe200000006ff */
[----:B------:R-:W-:Y:S01]  /*0250*/  ULEA UR5, UR6, UR5, 0x18 ;  /* 0x0000000506057291 */ /* 0x000fe2000f8ec0ff */
[----:B------:R-:W-:Y:S01]  /*0260*/  IMAD.SHL.U32 R2, R2, 0x20, RZ ;  /* 0x0000002002027824 */ /* 0x000fe200078e00ff */
[----:B------:R-:W-:-:S04]  /*0270*/  SHF.L.U32 R4, R5, R4, RZ ;  /* 0x0000000405047219 */ /* 0x000fc800000006ff */
[----:B------:R-:W-:-:S05]  /*0280*/  LOP3.LUT R3, R4, R3, RZ, 0xfc, !PT ;  /* 0x0000000304037212 */ /* 0x000fca00078efcff */
[----:B------:R2:W-:Y:S04]  /*0290*/  ATOMS.OR RZ, [UR5], R3 ;  /* 0x00000003ffff798c */ /* 0x0005e8000b000005 */
[----:B------:R2:W-:Y:S01]  /*02a0*/  STS [UR4], R2 ;  /* 0x00000002ff007988 */ /* 0x0005e20008000804 */
[----:B------:R-:W-:Y:S05]  /*02b0*/  BRA `(.L_x_2) ;  /* 0x0000000000107947 */ /* 0x000fea0003800000 */
.L_x_1:
[----:B------:R-:W-:Y:S01]  /*02c0*/  IMAD.MOV.U32 R3, RZ, RZ, -0x1 ;  /* 0xffffffffff037424 */ /* 0x000fe200078e00ff */
[----:B------:R-:W-:-:S04]  /*02d0*/  MOV R2, 0x300 ;  /* 0x0000030000027802 */ /* 0x000fc80000000f00 */
[----:B------:R2:W-:Y:S03]  /*02e0*/  STS [UR4], R3 ;  /* 0x00000003ff007988 */ /* 0x0005e60008000804 */
[----:B-12---:R-:W-:Y:S05]  /*02f0*/  CALL.REL.NOINC `($__internal_1_$__cuda_sm10x_tcgen05_guardrail_trap_phase_invalid_during_alloc) ;  /* 0x0000002c003c7944 */ /* 0x006fea0003c00000 */
.L_x_2:
[----:B------:R-:W-:Y:S05]  /*0300*/  WARPSYNC.ALL ;  /* 0x0000000000007948 */ /* 0x000fea0003800000 */
[----:B------:R-:W-:Y:S01]  /*0310*/  NOP ;  /* 0x0000000000007918 */ /* 0x000fe20000000000 */
.L_x_0:
[----:B------:R-:W3:Y:S08]  /*0320*/  S2UR UR4, SR_CgaCtaId ;  /* 0x00000000000479c3 */ /* 0x000ef00000008800 */
[----:B------:R-:W-:Y:S01]  /*0330*/  BAR.SYNC.DEFER_BLOCKING 0x0 ;  /* 0x0000000000007b1d */ /* 0x000fe20000010000 */
[----:B------:R-:W-:-:S05]  /*0340*/  LOP3.LUT R132, R0, 0xff, RZ, 0xc0, !PT ;  /* 0x000000ff00847812 */ /* 0x000fca00078ec0ff */
[----:B------:R-:W-:Y:S02]  /*0350*/  UMOV UR8, 0x400 ;  /* 0x0000040000087882 */ /* 0x000fe40000000000 */
[----:B------:R-:W4:Y:S08]  /*0360*/  LDC R4, c[0x0][0x398] ;  /* 0x0000e600ff047b82 */ /* 0x000f300000000800 */
[----:B------:R-:W5:Y:S01]  /*0370*/  LDC R12, c[0x0][0x3a0] ;  /* 0x0000e800ff0c7b82 */ /* 0x000f620000000800 */
[----:B---3--:R-:W-:-:S07]  /*0380*/  ULEA UR8, UR4, UR8, 0x18 ;  /* 0x0000000804087291 */ /* 0x008fce000f8ec0ff */
[----:B------:R-:W3:Y:S02]  /*0390*/  S2UR UR15, SR_CTAID.Y ;  /* 0x00000000000f79c3 */ /* 0x000ee40000002600 */
[----:B--2---:R-:W2:Y:S06]  /*03a0*/  LDS R3, [UR8] ;  /* 0x00000008ff037984 */ /* 0x004eac0008000800 */
[----:B------:R-:W-:Y:S06]  /*03b0*/  BAR.SYNC.DEFER_BLOCKING 0x0 ;  /* 0x0000000000007b1d */ /* 0x000fec0000010000 */
[----:B------:R-:W-:Y:S05]  /*03c0*/  @P2 BRA `(.L_x_5) ;  /* 0x0000000000182947 */ /* 0x000fea0003800000 */
[----:B------:R-:W-:Y:S01]  /*03d0*/  ELECT P0, URZ, PT ;  /* 0x0000000000ff782f */ /* 0x000fe20003800000 */
[----:B------:R-:W-:Y:S01]  /*03e0*/  IMAD.MOV.U32 R2, RZ, RZ, 0x1 ;  /* 0x00000001ff027424 */ /* 0x000fe200078e00ff */
[----:B------:R-:W-:Y:S01]  /*03f0*/  UMOV UR5, 0x40 ;  /* 0x0000004000057882 */ /* 0x000fe20000000000 */
[----:B------:R-:W-:Y:S01]  /*0400*/  UVIRTCOUNT.DEALLOC.SMPOOL 0x80 ;  /* 0x000000800000784c */ /* 0x000fe20000000000 */
[----:B------:R-:W-:-:S09]  /*0410*/  ULEA UR5, UR4, UR5, 0x18 ;  /* 0x0000000504057291 */ /* 0x000fd2000f8ec0ff */
[----:B------:R5:W-:Y:S03]  /*0420*/  @P0 STS.U8 [UR5], R2 ;  /* 0x00000002ff000988 */ /* 0x000be60008000005 */
.L_x_5:
[----:B------:R-:W5:Y:S01]  /*0430*/  S2UR UR4, SR_CTAID.Z ;  /* 0x00000000000479c3 */ /* 0x000f620000002700 */
[----:B------:R-:W4:Y:S01]  /*0440*/  LDCU UR5, c[0x0][0x370] ;  /* 0x00006e00ff0577ac */ /* 0x000f220008000800 */
[----:B------:R-:W-:Y:S01]  /*0450*/  ISETP.GE.U32.AND P0, PT, R132, 0x20, PT ;  /* 0x000000208400780c */ /* 0x000fe20003f06070 */
[----:B----4-:R-:W-:Y:S01]  /*0460*/  VIADD R4, R4, 0xffffffff ;  /* 0xffffffff04047836 */ /* 0x010fe20000000000 */
[C---:B------:R-:W-:Y:S01]  /*0470*/  ISETP.NE.U32.AND P3, PT, R132.reuse, RZ, PT ;  /* 0x000000ff8400720c */ /* 0x040fe20003f65070 */
[----:B------:R-:W5:Y:S01]  /*0480*/  LDCU UR6, c[0x0][0x374] ;  /* 0x00006e80ff0677ac */ /* 0x000f620008000800 */
[----:B------:R-:W-:Y:S01]  /*0490*/  LEA R10, R132, UR8, 0x2 ;  /* 0x00000008840a7c11 */ /* 0x000fe2000f8e10ff */
[----:B-----5:R-:W-:Y:S01]  /*04a0*/  VIADD R11, R12, 0xffffffff ;  /* 0xffffffff0c0b7836 */ /* 0x020fe20000000000 */
[----:B------:R-:W4:Y:S01]  /*04b0*/  S2UR UR7, SR_CTAID.X ;  /* 0x00000000000779c3 */ /* 0x000f220000002500 */
[----:B------:R-:W5:Y:S01]  /*04c0*/  LDCU.64 UR20, c[0x0][0x3c0] ;  /* 0x00007800ff1477ac */ /* 0x000f620008000a00 */
[----:B--2---:R-:W-:Y:S01]  /*04d0*/  R2UR UR23, R3 ;  /* 0x00000000031772ca */ /* 0x004fe200000e0000 */
[----:B------:R-:W-:Y:S04]  /*04e0*/  BSSY.RECONVERGENT B0, `(.L_x_6) ;  /* 0x0000011000007945 */ /* 0x000fe80003800200 */
[----:B------:R2:W-:Y:S01]  /*04f0*/  @!P0 STS [R10], RZ ;  /* 0x000000ff0a008388 */ /* 0x0005e20000000800 */
[----:B------:R-:W-:-:S03]  /*0500*/  NOP ;  /* 0x0000000000007918 */ /* 0x000fc60000000000 */
[----:B------:R2:W-:Y:S01]  /*0510*/  @!P3 STS [UR8+0x24], R4 ;  /* 0x00002404ff00b988 */ /* 0x0005e20008000808 */
[----:B---3--:R-:W-:-:S03]  /*0520*/  UIMAD UR4, UR4, UR6, UR15 ;  /* 0x00000006040472a4 */ /* 0x008fc6000f8e020f */
[----:B------:R2:W-:Y:S01]  /*0530*/  @!P3 STS [UR8+0x20], R11 ;  /* 0x0000200bff00b988 */ /* 0x0005e20008000808 */
[----:B----4-:R-:W-:-:S04]  /*0540*/  UIMAD UR4, UR4, UR5, UR7 ;  /* 0x00000005040472a4 */ /* 0x010fc8000f8e0207 */
[----:B------:R-:W-:-:S04]  /*0550*/  UIMAD UR4, UR4, 0x180, URZ ;  /* 0x00000180040478a4 */ /* 0x000fc8000f8e02ff */
[----:B-----5:R-:W-:-:S04]  /*0560*/  UIADD3 UR24, UP0, UPT, UR4, UR20, URZ ;  /* 0x0000001404187290 */ /* 0x020fc8000ff1e0ff */
[----:B------:R-:W-:Y:S01]  /*0570*/  ULEA.HI.X.SX32 UR25, UR4, UR21, 0x1, UP0 ;  /* 0x0000001504197291 */ /* 0x000fe200080f0eff */
[----:B--2---:R-:W-:Y:S11]  /*0580*/  @P3 BRA `(.L_x_7) ;  /* 0x0000000000183947 */ /* 0x004ff60003800000 */
[----:B------:R-:W2:Y:S01]  /*0590*/  LDS R2, [UR8+0x8] ;  /* 0x00000808ff027984 */ /* 0x000ea20008000800 */
[----:B------:R-:W3:Y:S01]  /*05a0*/  LDC.64 R6, c[0x0][0x380] ;  /* 0x0000e000ff067b82 */ /* 0x000ee20000000a00 */
[----:B------:R-:W-:Y:S02]  /*05b0*/  IMAD.MOV.U32 R3, RZ, RZ, 0x70 ;  /* 0x00000070ff037424 */ /* 0x000fe400078e00ff */
[----:B---3--:R3:W-:Y:S03]  /*05c0*/  STS.64 [UR8], R6 ;  /* 0x00000006ff007988 */ /* 0x0087e60008000a08 */
[----:B--2---:R-:W-:-:S05]  /*05d0*/  LOP3.LUT R2, R2, 0x10, R3, 0xd8, !PT ;  /* 0x0000001002027812 */ /* 0x004fca00078ed803 */
[----:B------:R3:W-:Y:S02]  /*05e0*/  STS [UR8+0x8], R2 ;  /* 0x00000802ff007988 */ /* 0x0007e40008000808 */
.L_x_7:
[----:B------:R-:W-:Y:S05]  /*05f0*/  BSYNC.RECONVERGENT B0 ;  /* 0x0000000000007941 */ /* 0x000fea0003800200 */
.L_x_6:
[----:B------:R-:W-:Y:S04]  /*0600*/  BSSY.RECONVERGENT B0, `(.L_x_8) ;  /* 0x000000a000007945 */ /* 0x000fe80003800200 */
[----:B------:R-:W-:Y:S05]  /*0610*/  @P3 BRA `(.L_x_9) ;  /* 0x0000000000203947 */ /* 0x000fea0003800000 */
[----:B---3--:R-:W2:Y:S01]  /*0620*/  LDS R2, [UR8+0x34] ;  /* 0x00003408ff027984 */ /* 0x008ea20008000800 */
[----:B------:R-:W-:Y:S02]  /*0630*/  IMAD.MOV.U32 R3, RZ, RZ, 0x3f000000 ;  /* 0x3f000000ff037424 */ /* 0x000fe400078e00ff */
[----:B------:R-:W-:Y:S01]  /*0640*/  @!P3 IMAD.MOV.U32 R5, RZ, RZ, 0x7f ;  /* 0x0000007fff05b424 */ /* 0x000fe200078e00ff */
[----:B------:R-:W3:Y:S02]  /*0650*/  @!P3 LDS R6, [UR8+0x38] ;  /* 0x00003808ff06b984 */ /* 0x000ee40008000800 */
[----:B--2---:R-:W-:Y:S02]  /*0660*/  LOP3.LUT R2, R2, 0xff000000, R3, 0xb8, !PT ;  /* 0xff00000002027812 */ /* 0x004fe400078eb803 */
[----:B---3--:R-:W-:-:S03]  /*0670*/  @!P3 LOP3.LUT R3, R6, 0xff, R5, 0xb8, !PT ;  /* 0x000000ff0603b812 */ /* 0x008fc600078eb805 */
[----:B------:R2:W-:Y:S04]  /*0680*/  STS [UR8+0x34], R2 ;  /* 0x00003402ff007988 */ /* 0x0005e80008000808 */
[----:B------:R2:W-:Y:S02]  /*0690*/  @!P3 STS [UR8+0x38], R3 ;  /* 0x00003803ff00b988 */ /* 0x0005e40008000808 */
.L_x_9:
[----:B------:R-:W-:Y:S05]  /*06a0*/  BSYNC.RECONVERGENT B0 ;  /* 0x0000000000007941 */ /* 0x000fea0003800200 */
.L_x_8:
[----:B------:R-:W-:Y:S04]  /*06b0*/  BSSY.RECONVERGENT B0, `(.L_x_10) ;  /* 0x000000e000007945 */ /* 0x000fe80003800200 */
[----:B------:R-:W-:Y:S05]  /*06c0*/  @P3 BRA `(.L_x_11) ;  /* 0x0000000000303947 */ /* 0x000fea0003800000 */
[----:B--2---:R-:W2:Y:S01]  /*06d0*/  LDS R3, [UR8+0x34] ;  /* 0x00003408ff037984 */ /* 0x004ea20008000800 */
[----:B------:R-:W4:Y:S03]  /*06e0*/  LDC.64 R8, c[0x0][0x3a8] ;  /* 0x0000ea00ff087b82 */ /* 0x000f260000000a00 */
[----:B---3--:R-:W3:Y:S01]  /*06f0*/  LDS R2, [UR8+0x1c] ;  /* 0x00001c08ff027984 */ /* 0x008ee20008000800 */
[C---:B----4-:R-:W-:Y:S01]  /*0700*/  SHF.L.U64.HI R6, R8.reuse, 0x1, R9 ;  /* 0x0000000108067819 */ /* 0x050fe20000010209 */
[----:B------:R-:W-:-:S03]  /*0710*/  IMAD.SHL.U32 R5, R8, 0x2, RZ ;  /* 0x0000000208057824 */ /* 0x000fc600078e00ff */
[--C-:B------:R-:W-:Y:S02]  /*0720*/  SHF.R.U32.HI R7, RZ, 0x4, R6.reuse ;  /* 0x00000004ff077819 */ /* 0x100fe40000011606 */
[----:B------:R-:W-:-:S05]  /*0730*/  SHF.R.U64 R5, R5, 0x4, R6 ;  /* 0x0000000405057819 */ /* 0x000fca0000001206 */
[----:B------:R4:W-:Y:S01]  /*0740*/  STS [UR8+0xc], R5 ;  /* 0x00000c05ff007988 */ /* 0x0009e20008000808 */
[----:B--2---:R-:W-:Y:S02]  /*0750*/  LOP3.LUT R3, R3, 0x7, RZ, 0xb8, !PT ;  /* 0x0000000703037812 */ /* 0x004fe400078eb8ff */
[----:B---3--:R-:W-:-:S03]  /*0760*/  LOP3.LUT R2, R2, 0xf, R7, 0xb8, !PT ;  /* 0x0000000f02027812 */ /* 0x008fc600078eb807 */
[----:B------:R4:W-:Y:S04]  /*0770*/  STS [UR8+0x34], R3 ;  /* 0x00003403ff007988 */ /* 0x0009e80008000808 */
[----:B------:R4:W-:Y:S02]  /*0780*/  STS [UR8+0x1c], R2 ;  /* 0x00001c02ff007988 */ /* 0x0009e40008000808 */
.L_x_11:
[----:B------:R-:W-:Y:S05]  /*0790*/  BSYNC.RECONVERGENT B0 ;  /* 0x0000000000007941 */ /* 0x000fea0003800200 */
.L_x_10:
[----:B------:R-:W-:Y:S04]  /*07a0*/  BSSY.RECONVERGENT B1, `(.L_x_12) ;  /* 0x000001a000017945 */ /* 0x000fe80003800200 */
[----:B------:R-:W-:Y:S04]  /*07b0*/  BSSY.RELIABLE B0, `(.L_x_13) ;  /* 0x0000015000007945 */ /* 0x000fe80003800100 */
[----:B------:R-:W-:Y:S05]  /*07c0*/  @P3 BRA `(.L_x_14) ;  /* 0x0000000000203947 */ /* 0x000fea0003800000 */
[----:B--234-:R-:W2:Y:S02]  /*07d0*/  LDS R2, [UR8+0x34] ;  /* 0x00003408ff027984 */ /* 0x01cea40008000800 */
[----:B--2---:R-:W-:-:S05]  /*07e0*/  LOP3.LUT R2, R2, 0x38, RZ, 0xb8, !PT ;  /* 0x0000003802027812 */ /* 0x004fca00078eb8ff */
[----:B------:R2:W-:Y:S01]  /*07f0*/  STS [UR8+0x34], R2 ;  /* 0x00003402ff007988 */ /* 0x0005e20008000808 */
[----:B------:R-:W-:Y:S05]  /*0800*/  @P3 BRA `(.L_x_15) ;  /* 0x0000000000203947 */ /* 0x000fea0003800000 */
[----:B--2---:R-:W2:Y:S01]  /*0810*/  LDS R2, [UR8+0x8] ;  /* 0x00000808ff027984 */ /* 0x004ea20008000800 */
[----:B------:R-:W-:-:S05]  /*0820*/  IMAD.MOV.U32 R3, RZ, RZ, 0x780 ;  /* 0x00000780ff037424 */ /* 0x000fca00078e00ff */
[----:B--2---:R-:W-:-:S05]  /*0830*/  LOP3.LUT R2, R2, 0x300, R3, 0xd8, !PT ;  /* 0x0000030002027812 */ /* 0x004fca00078ed803 */
[----:B------:R5:W-:Y:S02]  /*0840*/  STS [UR8+0x8], R2 ;  /* 0x00000802ff007988 */ /* 0x000be40008000808 */
.L_x_14:
[----:B------:R-:W-:Y:S05]  /*0850*/  @P3 BRA `(.L_x_16) ;  /* 0x0000000000283947 */ /* 0x000fea0003800000 */
[----:B--2345:R-:W2:Y:S02]  /*0860*/  LDS R2, [UR8+0x8] ;  /* 0x00000808ff027984 */ /* 0x03cea40008000800 */
[----:B--2---:R-:W-:-:S05]  /*0870*/  LOP3.LUT R2, R2, 0x1800, RZ, 0xb8, !PT ;  /* 0x0000180002027812 */ /* 0x004fca00078eb8ff */
[----:B------:R3:W-:Y:S02]  /*0880*/  STS [UR8+0x8], R2 ;  /* 0x00000802ff007988 */ /* 0x0007e40008000808 */
.L_x_15:
[----:B------:R-:W-:Y:S05]  /*0890*/  @P3 BREAK.RELIABLE B0 ;  /* 0x0000000000003942 */ /* 0x000fea0003800100 */
[----:B------:R-:W-:Y:S05]  /*08a0*/  @P3 BRA `(.L_x_17) ;  /* 0x0000000000243947 */ /* 0x000fea0003800000 */
[----:B------:R-:W4:Y:S01]  /*08b0*/  LDS R3, [UR8+0x8] ;  /* 0x00000808ff037984 */ /* 0x000f220008000800 */
[----:B--23--:R-:W-:-:S05]  /*08c0*/  IMAD.MOV.U32 R2, RZ, RZ, 0x6000 ;  /* 0x00006000ff027424 */ /* 0x00cfca00078e00ff */
[----:B----4-:R-:W-:-:S04]  /*08d0*/  LOP3.LUT R2, R3, 0x6000, R2, 0xd8, !PT ;  /* 0x0000600003027812 */ /* 0x010fc800078ed802 */
[----:B------:R-:W-:-:S05]  /*08e0*/  LOP3.LUT R2, R2, 0x400000, RZ, 0xb8, !PT ;  /* 0x0040000002027812 */ /* 0x000fca00078eb8ff */
[----:B------:R2:W-:Y:S02]  /*08f0*/  STS [UR8+0x8], R2 ;  /* 0x00000802ff007988 */ /* 0x0005e40008000808 */
.L_x_16:
[----:B------:R-:W-:Y:S05]  /*0900*/  BSYNC.RELIABLE B0 ;  /* 0x0000000000007941 */ /* 0x000fea0003800100 */
.L_x_13:
[----:B--2345:R-:W2:Y:S02]  /*0910*/  @!P3 LDS R2, [UR8+0x8] ;  /* 0x00000808ff02b984 */ /* 0x03cea40008000800 */
[----:B--2---:R-:W-:-:S05]  /*0920*/  @!P3 LOP3.LUT R2, R2, 0x8000, RZ, 0xb8, !PT ;  /* 0x000080000202b812 */ /* 0x004fca00078eb8ff */
[----:B------:R4:W-:Y:S02]  /*0930*/  @!P3 STS [UR8+0x8], R2 ;  /* 0x00000802ff00b988 */ /* 0x0009e40008000808 */
.L_x_17:
[----:B------:R-:W-:Y:S05]  /*0940*/  BSYNC.RECONVERGENT B1 ;  /* 0x0000000000017941 */ /* 0x000fea0003800200 */
.L_x_12:
[----:B------:R-:W-:Y:S05]  /*0950*/  WARPSYNC.ALL ;  /* 0x0000000000007948 */ /* 0x000fea0003800000 */
[----:B------:R-:W-:Y:S01]  /*0960*/  NOP ;  /* 0x0000000000007918 */ /* 0x000fe20000000000 */
[----:B------:R-:W-:Y:S05]  /*0970*/  @P0 BRA `(.L_x_18) ;  /* 0x0000000000300947 */ /* 0x000fea0003800000 */
[----:B--234-:R-:W2:Y:S01]  /*0980*/  S2R R2, SR_LANEID ;  /* 0x0000000000027919 */ /* 0x01cea20000000000 */
[----:B------:R-:W-:Y:S05]  /*0990*/  WARPSYNC.ALL ;  /* 0x0000000000007948 */ /* 0x000fea0003800000 */
[----:B------:R-:W-:Y:S01]  /*09a0*/  NOP ;  /* 0x0000000000007918 */ /* 0x000fe20000000000 */
[----:B--2---:R-:W-:-:S05]  /*09b0*/  IMAD.SHL.U32 R5, R2, 0x4, RZ ;  /* 0x0000000402057824 */ /* 0x004fca00078e00ff */
[----:B------:R-:W2:Y:S01]  /*09c0*/  LDS R7, [R5+UR8] ;  /* 0x0000000805077984 */ /* 0x000ea20008000800 */
[----:B------:R-:W-:-:S05]  /*09d0*/  IADD3 R2, P1, PT, R5, UR24, RZ ;  /* 0x0000001805027c10 */ /* 0x000fca000ff3e0ff */
[----:B------:R-:W-:-:S05]  /*09e0*/  IMAD.X R3, RZ, RZ, UR25, P1 ;  /* 0x00000019ff037e24 */ /* 0x000fca00088e06ff */
[----:B--2---:R5:W2:Y:S01]  /*09f0*/  ATOMG.E.EXCH.STRONG.GPU PT, RZ, [R2], R7 ;  /* 0x0000000702ff73a8 */ /* 0x004aa200041ee100 */
[----:B------:R-:W-:-:S04]  /*0a00*/  DEPBAR {5,4,3,2,1,0} ;  /* 0x0000003f0000791a */ /* 0x000fc80000000000 */
[----:B------:R-:W3:Y:S02]  /*0a10*/  CCTL.E.C.LDCU.IV.DEEP [UR24] ;  /* 0x0000000018007540 */ /* 0x000ee40009c08000 */
[----:B---3--:R5:W-:Y:S01]  /*0a20*/  UTMACCTL.IV [UR24] ;  /* 0x00000000180079b9 */ /* 0x008be20008000000 */
[----:B------:R-:W-:Y:S01]  /*0a30*/  NOP ;  /* 0x0000000000007918 */ /* 0x000fe20000000000 */
.L_x_18:
[----:B------:R-:W-:Y:S05]  /*0a40*/  @P0 BRA `(.L_x_19) ;  /* 0x00000000000c0947 */ /* 0x000fea0003800000 */
[----:B------:R0:W-:Y:S01]  /*0a50*/  UTMACMDFLUSH ;  /* 0x00000000000079b7 */ /* 0x0001e20000000000 */
[----:B------:R-:W-:Y:S05]  /*0a60*/  @P0 BRA `(.L_x_19) ;  /* 0x0000000000040947 */ /* 0x000fea0003800000 */
[----:B------:R-:W-:-:S04]  /*0a70*/  DEPBAR.LE SB0, 0x0 ;  /* 0x000080000000791a */ /* 0x000fc80000000000 */
.L_x_19:
[----:B------:R-:W-:Y:S05]  /*0a80*/  WARPSYNC.ALL ;  /* 0x0000000000007948 */ /* 0x000fea0003800000 */
[----:B------:R-:W-:Y:S01]  /*0a90*/  NOP ;  /* 0x0000000000007918 */ /* 0x000fe20000000000 */
[----:B--2---:R-:W-:Y:S06]  /*0aa0*/  BAR.SYNC.DEFER_BLOCKING 0x0 ;  /* 0x0000000000007b1d */ /* 0x004fec0000010000 */
[----:B------:R-:W-:Y:S02]  /*0ab0*/  BSSY.RECONVERGENT B1, `(.L_x_20) ;  /* 0x000000b000017945 */ /* 0x000fe40003800200 */
[----:B------:R-:W-:Y:S06]  /*0ac0*/  BAR.SYNC.DEFER_BLOCKING 0x0 ;  /* 0x0000000000007b1d */ /* 0x000fec0000010000 */
[----:B------:R2:W-:Y:S01]  /*0ad0*/  @!P0 STS [R10], RZ ;  /* 0x000000ff0a008388 */ /* 0x0005e20000000800 */
[----:B------:R-:W-:Y:S01]  /*0ae0*/  NOP ;  /* 0x0000000000007918 */ /* 0x000fe20000000000 */
[----:B------:R-:W-:Y:S05]  /*0af0*/  @P3 BRA `(.L_x_21) ;  /* 0x0000000000183947 */ /* 0x000fea0003800000 */
[----:B---345:R-:W3:Y:S01]  /*0b00*/  LDS R2, [UR8+0x8] ;  /* 0x00000808ff027984 */ /* 0x038ee20008000800 */
[----:B------:R-:W4:Y:S01]  /*0b10*/  LDC.64 R6, c[0x0][0x388] ;  /* 0x0000e200ff067b82 */ /* 0x000f220000000a00 */
[----:B------:R-:W-:Y:S02]  /*0b20*/  IMAD.MOV.U32 R3, RZ, RZ, 0x70 ;  /* 0x00000070ff037424 */ /* 0x000fe400078e00ff */
[----:B----4-:R4:W-:Y:S03]  /*0b30*/  STS.64 [UR8], R6 ;  /* 0x00000006ff007988 */ /* 0x0109e60008000a08 */
[----:B---3--:R-:W-:-:S05]  /*0b40*/  LOP3.LUT R2, R2, 0x10, R3, 0xd8, !PT ;  /* 0x0000001002027812 */ /* 0x008fca00078ed803 */
[----:B------:R4:W-:Y:S02]  /*0b50*/  STS [UR8+0x8], R2 ;  /* 0x00000802ff007988 */ /* 0x0009e40008000808 */
.L_x_21:
[----:B-----5:R-:W-:Y:S05]  /*0b60*/  BSYNC.RECONVERGENT B1 ;  /* 0x0000000000017941 */ /* 0x020fea0003800200 */
.L_x_20:
[----:B------:R-:W-:Y:S04]  /*0b70*/  BSSY.RECONVERGENT B2, `(.L_x_22) ;  /* 0x000000f000027945 */ /* 0x000fe80003800200 */
[----:B------:R-:W-:Y:S04]  /*0b80*/  BSSY.RELIABLE B1, `(.L_x_23) ;  /* 0x000000c000017945 */ /* 0x000fe80003800100 */
[----:B------:R-:W-:Y:S05]  /*0b90*/  @P3 BRA `(.L_x_24) ;  /* 0x0000000000283947 */ /* 0x000fea0003800000 */
[----:B---34-:R-:W3:Y:S01]  /*0ba0*/  LDS R2, [UR8+0x34] ;  /* 0x00003408ff027984 */ /* 0x018ee20008000800 */
[----:B------:R-:W-:Y:S01]  /*0bb0*/  IMAD.MOV.U32 R3, RZ, RZ, 0x3f000000 ;  /* 0x3f000000ff037424 */ /* 0x000fe200078e00ff */
[----:B------:R-:W-:Y:S05]  /*0bc0*/  @P3 BREAK.RELIABLE B1 ;  /* 0x0000000000013942 */ /* 0x000fea0003800100 */
[----:B---3--:R-:W-:-:S05]  /*0bd0*/  LOP3.LUT R2, R2, 0xff000000, R3, 0xb8, !PT ;  /* 0xff00000002027812 */ /* 0x008fca00078eb803 */
[----:B------:R3:W-:Y:S01]  /*0be0*/  STS [UR8+0x34], R2 ;  /* 0x00003402ff007988 */ /* 0x0007e20008000808 */
[----:B------:R-:W-:Y:S05]  /*0bf0*/  @P3 BRA `(.L_x_25) ;  /* 0x0000000000183947 */ /* 0x000fea0003800000 */
[----:B---3--:R-:W3:Y:S01]  /*0c00*/  LDS R2, [UR8+0x38] ;  /* 0x00003808ff027984 */ /* 0x008ee20008000800 */
[----:B------:R-:W-:-:S05]  /*0c10*/  IMAD.MOV.U32 R3, RZ, RZ, 0xff ;  /* 0x000000ffff037424 */ /* 0x000fca00078e00ff */
[----:B---3--:R-:W-:-:S05]  /*0c20*/  LOP3.LUT R2, R2, 0xff, R3, 0xb8, !PT ;  /* 0x000000ff02027812 */ /* 0x008fca00078eb803 */
[----:B------:R5:W-:Y:S02]  /*0c30*/  STS [UR8+0x38], R2 ;  /* 0x00003802ff007988 */ /* 0x000be40008000808 */
.L_x_24:
[----:B------:R-:W-:Y:S05]  /*0c40*/  BSYNC.RELIABLE B1 ;  /* 0x0000000000017941 */ /* 0x000fea0003800100 */
.L_x_23:
[----:B------:R2:W-:Y:S02]  /*0c50*/  @!P3 STS [UR8+0x20], R11 ;  /* 0x0000200bff00b988 */ /* 0x0005e40008000808 */
.L_x_25:
[----:B------:R-:W-:Y:S05]  /*0c60*/  BSYNC.RECONVERGENT B2 ;  /* 0x0000000000027941 */ /* 0x000fea0003800200 */
.L_x_22:
[----:B------:R-:W-:Y:S05]  /*0c70*/  WARPSYNC.ALL ;  /* 0x0000000000007948 */ /* 0x000fea0003800000 */
[----:B------:R-:W-:Y:S01]  /*0c80*/  NOP ;  /* 0x0000000000007918 */ /* 0x000fe20000000000 */
[----:B------:R-:W2:Y:S01]  /*0c90*/  LDC R5, c[0x0][0x39c] ;  /* 0x0000e700ff057b82 */ /* 0x000ea20000000800 */
[----:B------:R-:W-:Y:S01]  /*0ca0*/  BSSY.RECONVERGENT B2, `(.L_x_26) ;  /* 0x0000010000027945 */ /* 0x000fe20003800200 */
[----:B--2---:R-:W-:-:S05]  /*0cb0*/  VIADD R5, R5, 0xffffffff ;  /* 0xffffffff05057836 */ /* 0x004fca0000000000 */
[----:B------:R2:W-:Y:S01]  /*0cc0*/  @!P3 STS [UR8+0x24], R5 ;  /* 0x00002405ff00b988 */ /* 0x0005e20008000808 */
[----:B------:R-:W-:Y:S05]  /*0cd0*/  @P3 BRA `(.L_x_27) ;  /* 0x0000000000303947 */ /* 0x000fea0003800000 */
[----:B------:R-:W2:Y:S01]  /*0ce0*/  LDS R3, [UR8+0x34] ;  /* 0x00003408ff037984 */ /* 0x000ea20008000800 */
[----:B----4-:R-:W4:Y:S03]  /*0cf0*/  LDC.64 R6, c[0x0][0x3b0] ;  /* 0x0000ec00ff067b82 */ /* 0x010f260000000a00 */
[----:B---3-5:R-:W3:Y:S01]  /*0d00*/  LDS R2, [UR8+0x1c] ;  /* 0x00001c08ff027984 */ /* 0x028ee20008000800 */
        /* <DEDUP_REMOVED lines=9> */
.L_x_27:
[----:B------:R-:W-:Y:S05]  /*0da0*/  BSYNC.RECONVERGENT B2 ;  /* 0x0000000000027941 */ /* 0x000fea0003800200 */
.L_x_26:
[----:B------:R-:W-:Y:S04]  /*0db0*/  BSSY.RECONVERGENT B3, `(.L_x_28) ;  /* 0x000001a000037945 */ /* 0x000fe80003800200 */
[----:B------:R-:W-:Y:S04]  /*0dc0*/  BSSY.RELIABLE B2, `(.L_x_29) ;  /* 0x0000015000027945 */ /* 0x000fe80003800100 */
[----:B------:R-:W-:Y:S05]  /*0dd0*/  @P3 BRA `(.L_x_30) ;  /* 0x0000000000203947 */ /* 0x000fea0003800000 */
[----:B---345:R-:W3:Y:S02]  /*0de0*/  LDS R2, [UR8+0x34] ;  /* 0x00003408ff027984 */ /* 0x038ee40008000800 */
[----:B---3--:R-:W-:-:S05]  /*0df0*/  LOP3.LUT R2, R2, 0x38, RZ, 0xb8, !PT ;  /* 0x0000003802027812 */ /* 0x008fca00078eb8ff */
[----:B------:R3:W-:Y:S01]  /*0e00*/  STS [UR8+0x34], R2 ;  /* 0x00003402ff007988 */ /* 0x0007e20008000808 */
[----:B------:R-:W-:Y:S05]  /*0e10*/  @P3 BRA `(.L_x_31) ;  /* 0x0000000000203947 */ /* 0x000fea0003800000 */
[----:B---3--:R-:W3:Y:S01]  /*0e20*/  LDS R2, [UR8+0x8] ;  /* 0x00000808ff027984 */ /* 0x008ee20008000800 */
[----:B------:R-:W-:-:S05]  /*0e30*/  IMAD.MOV.U32 R3, RZ, RZ, 0x780 ;  /* 0x00000780ff037424 */ /* 0x000fca00078e00ff */
[----:B---3--:R-:W-:-:S05]  /*0e40*/  LOP3.LUT R2, R2, 0x300, R3, 0xd8, !PT ;  /* 0x0000030002027812 */ /* 0x008fca00078ed803 */
[----:B------:R3:W-:Y:S02]  /*0e50*/  STS [UR8+0x8], R2 ;  /* 0x00000802ff007988 */ /* 0x0007e40008000808 */
.L_x_30:
[----:B------:R-:W-:Y:S05]  /*0e60*/  @P3 BRA `(.L_x_32) ;  /* 0x0000000000283947 */ /* 0x000fea0003800000 */
[----:B---345:R-:W3:Y:S02]  /*0e70*/  LDS R2, [UR8+0x8] ;  /* 0x00000808ff027984 */ /* 0x038ee40008000800 */
[----:B---3--:R-:W-:-:S05]  /*0e80*/  LOP3.LUT R2, R2, 0x1800, RZ, 0xb8, !PT ;  /* 0x0000180002027812 */ /* 0x008fca00078eb8ff */
[----:B------:R4:W-:Y:S02]  /*0e90*/  STS [UR8+0x8], R2 ;  /* 0x00000802ff007988 */ /* 0x0009e40008000808 */
.L_x_31:
[----:B------:R-:W-:Y:S05]  /*0ea0*/  @P3 BREAK.RELIABLE B2 ;  /* 0x0000000000023942 */ /* 0x000fea0003800100 */
[----:B------:R-:W-:Y:S05]  /*0eb0*/  @P3 BRA `(.L_x_33) ;  /* 0x0000000000243947 */ /* 0x000fea0003800000 */
[----:B---34-:R-:W3:Y:S01]  /*0ec0*/  LDS R2, [UR8+0x8] ;  /* 0x00000808ff027984 */ /* 0x018ee20008000800 */
[----:B------:R-:W-:-:S05]  /*0ed0*/  IMAD.MOV.U32 R3, RZ, RZ, 0x6000 ;  /* 0x00006000ff037424 */ /* 0x000fca00078e00ff */
[----:B---3--:R-:W-:-:S04]  /*0ee0*/  LOP3.LUT R2, R2, 0x6000, R3, 0xd8, !PT ;  /* 0x0000600002027812 */ /* 0x008fc800078ed803 */
[----:B------:R-:W-:-:S05]  /*0ef0*/  LOP3.LUT R2, R2, 0x400000, RZ, 0xb8, !PT ;  /* 0x0040000002027812 */ /* 0x000fca00078eb8ff */
[----:B------:R3:W-:Y:S02]  /*0f00*/  STS [UR8+0x8], R2 ;  /* 0x00000802ff007988 */ /* 0x0007e40008000808 */
.L_x_32:
[----:B------:R-:W-:Y:S05]  /*0f10*/  BSYNC.RELIABLE B2 ;  /* 0x0000000000027941 */ /* 0x000fea0003800100 */
.L_x_29:
[----:B---345:R-:W3:Y:S02]  /*0f20*/  @!P3 LDS R2, [UR8+0x8] ;  /* 0x00000808ff02b984 */ /* 0x038ee40008000800 */
[----:B---3--:R-:W-:-:S05]  /*0f30*/  @!P3 LOP3.LUT R2, R2, 0x8000, RZ, 0xb8, !PT ;  /* 0x000080000202b812 */ /* 0x008fca00078eb8ff */
[----:B------:R5:W-:Y:S02]  /*0f40*/  @!P3 STS [UR8+0x8], R2 ;  /* 0x00000802ff00b988 */ /* 0x000be40008000808 */
.L_x_33:
[----:B------:R-:W-:Y:S05]  /*0f50*/  BSYNC.RECONVERGENT B3 ;  /* 0x0000000000037941 */ /* 0x000fea0003800200 */
.L_x_28:
[----:B------:R-:W-:Y:S05]  /*0f60*/  WARPSYNC.ALL ;  /* 0x0000000000007948 */ /* 0x000fea0003800000 */
[----:B------:R-:W-:Y:S01]  /*0f70*/  NOP ;  /* 0x0000000000007918 */ /* 0x000fe20000000000 */
[----:B------:R-:W-:-:S04]  /*0f80*/  UIADD3 UR5, UPT, UPT, UR4, 0x80, URZ ;  /* 0x0000008004057890 */ /* 0x000fc8000fffe0ff */
[----:B------:R-:W-:-:S04]  /*0f90*/  UIADD3 UR26, UP0, UPT, UR5, UR20, URZ ;  /* 0x00000014051a7290 */ /* 0x000fc8000ff1e0ff */
[----:B------:R-:W-:Y:S01]  /*0fa0*/  ULEA.HI.X.SX32 UR27, UR5, UR21, 0x1, UP0 ;  /* 0x00000015051b7291 */ /* 0x000fe200080f0eff */
[----:B------:R-:W-:Y:S11]  /*0fb0*/  @P0 BRA `(.L_x_34) ;  /* 0x0000000000300947 */ /* 0x000ff60003800000 */
[----:B---345:R-:W3:Y:S01]  /*0fc0*/  S2R R2, SR_LANEID ;  /* 0x0000000000027919 */ /* 0x038ee20000000000 */
[----:B------:R-:W-:Y:S05]  /*0fd0*/  WARPSYNC.ALL ;  /* 0x0000000000007948 */ /* 0x000fea0003800000 */
[----:B------:R-:W-:Y:S01]  /*0fe0*/  NOP ;  /* 0x0000000000007918 */ /* 0x000fe20000000000 */
[----:B---3--:R-:W-:-:S05]  /*0ff0*/  IMAD.SHL.U32 R6, R2, 0x4, RZ ;  /* 0x0000000402067824 */ /* 0x008fca00078e00ff */
[----:B------:R-:W3:Y:S01]  /*1000*/  LDS R7, [R6+UR8] ;  /* 0x0000000806077984 */ /* 0x000ee20008000800 */
[----:B------:R-:W-:-:S05]  /*1010*/  IADD3 R2, P1, PT, R6, UR26, RZ ;  /* 0x0000001a06027c10 */ /* 0x000fca000ff3e0ff */
[----:B------:R-:W-:-:S05]  /*1020*/  IMAD.X R3, RZ, RZ, UR27, P1 ;  /* 0x0000001bff037e24 */ /* 0x000fca00088e06ff */
[----:B---3--:R3:W4:Y:S01]  /*1030*/  ATOMG.E.EXCH.STRONG.GPU PT, RZ, [R2], R7 ;  /* 0x0000000702ff73a8 */ /* 0x00872200041ee100 */
[----:B------:R-:W-:-:S04]  /*1040*/  DEPBAR {5,4,3,2,1,0} ;  /* 0x0000003f0000791a */ /* 0x000fc80000000000 */
[----:B------:R-:W5:Y:S02]  /*1050*/  CCTL.E.C.LDCU.IV.DEEP [UR26] ;  /* 0x000000001a007540 */ /* 0x000f640009c08000 */
[----:B-----5:R3:W-:Y:S01]  /*1060*/  UTMACCTL.IV [UR26] ;  /* 0x000000001a0079b9 */ /* 0x0207e20008000000 */
[----:B------:R-:W-:Y:S01]  /*1070*/  NOP ;  /* 0x0000000000007918 */ /* 0x000fe20000000000 */
.L_x_34:
[----:B------:R-:W-:Y:S05]  /*1080*/  @P0 BRA `(.L_x_35) ;  /* 0x00000000000c0947 */ /* 0x000fea0003800000 */
[----:B------:R0:W-:Y:S01]  /*1090*/  UTMACMDFLUSH ;  /* 0x00000000000079b7 */ /* 0x0001e20000000000 */
[----:B------:R-:W-:Y:S05]  /*10a0*/  @P0 BRA `(.L_x_35) ;  /* 0x0000000000040947 */ /* 0x000fea0003800000 */
[----:B------:R-:W-:-:S04]  /*10b0*/  DEPBAR.LE SB0, 0x0 ;  /* 0x000080000000791a */ /* 0x000fc80000000000 */
.L_x_35:
[----:B------:R-:W-:Y:S05]  /*10c0*/  WARPSYNC.ALL ;  /* 0x0000000000007948 */ /* 0x000fea0003800000 */
[----:B------:R-:W-:Y:S01]  /*10d0*/  NOP ;  /* 0x0000000000007918 */ /* 0x000fe20000000000 */
[----:B----4-:R-:W-:Y:S06]  /*10e0*/  BAR.SYNC.DEFER_BLOCKING 0x0 ;  /* 0x0000000000007b1d */ /* 0x010fec0000010000 */
[----:B------:R-:W-:Y:S02]  /*10f0*/  BSSY.RECONVERGENT B3, `(.L_x_36) ;  /* 0x000000b000037945 */ /* 0x000fe40003800200 */
[----:B------:R-:W-:Y:S06]  /*1100*/  BAR.SYNC.DEFER_BLOCKING 0x0 ;  /* 0x0000000000007b1d */ /* 0x000fec0000010000 */
[----:B------:R4:W-:Y:S01]  /*1110*/  @!P0 STS [R10], RZ ;  /* 0x000000ff0a008388 */ /* 0x0009e20000000800 */
[----:B------:R-:W-:Y:S01]  /*1120*/  NOP ;  /* 0x0000000000007918 */ /* 0x000fe20000000000 */
[----:B------:R-:W-:Y:S05]  /*1130*/  @P3 BRA `(.L_x_37) ;  /* 0x0000000000183947 */ /* 0x000fea0003800000 */
[----:B---3-5:R-:W3:Y:S01]  /*1140*/  LDS R2, [UR8+0x8] ;  /* 0x00000808ff027984 */ /* 0x028ee20008000800 */
[----:B------:R-:W5:Y:S01]  /*1150*/  LDC.64 R6, c[0x0][0x390] ;  /* 0x0000e400ff067b82 */ /* 0x000f620000000a00 */
[----:B------:R-:W-:Y:S02]  /*1160*/  IMAD.MOV.U32 R3, RZ, RZ, 0x70 ;  /* 0x00000070ff037424 */ /* 0x000fe400078e00ff */
[----:B-----5:R5:W-:Y:S03]  /*1170*/  STS.64 [UR8], R6 ;  /* 0x00000006ff007988 */ /* 0x020be60008000a08 */
[----:B---3--:R-:W-:-:S05]  /*1180*/  LOP3.LUT R2, R2, 0x10, R3, 0xd8, !PT ;  /* 0x0000001002027812 */ /* 0x008fca00078ed803 */
[----:B------:R5:W-:Y:S02]  /*1190*/  STS [UR8+0x8], R2 ;  /* 0x00000802ff007988 */ /* 0x000be40008000808 */
.L_x_37:
[----:B---3--:R-:W-:Y:S05]  /*11a0*/  BSYNC.RECONVERGENT B3 ;  /* 0x0000000000037941 */ /* 0x008fea0003800200 */
.L_x_36:
[----:B------:R-:W-:Y:S04]  /*11b0*/  BSSY.RECONVERGENT B4, `(.L_x_38) ;  /* 0x0000011000047945 */ /* 0x000fe80003800200 */
[----:B------:R-:W-:Y:S04]  /*11c0*/  BSSY.RELIABLE B3, `(.L_x_39) ;  /* 0x000000e000037945 */ /* 0x000fe80003800100 */
[----:B------:R-:W-:Y:S05]  /*11d0*/  @P3 BRA `(.L_x_40) ;  /* 0x0000000000243947 */ /* 0x000fea0003800000 */
[----:B-----5:R-:W3:Y:S01]  /*11e0*/  LDS R2, [UR8+0x34] ;  /* 0x00003408ff027984 */ /* 0x020ee20008000800 */
[----:B------:R-:W-:-:S05]  /*11f0*/  IMAD.MOV.U32 R3, RZ, RZ, 0x3f000000 ;  /* 0x3f000000ff037424 */ /* 0x000fca00078e00ff */
[----:B---3--:R-:W-:-:S05]  /*1200*/  LOP3.LUT R2, R2, 0xff000000, R3, 0xb8, !PT ;  /* 0xff00000002027812 */ /* 0x008fca00078eb803 */
[----:B------:R3:W-:Y:S01]  /*1210*/  STS [UR8+0x34], R2 ;  /* 0x00003402ff007988 */ /* 0x0007e20008000808 */
[----:B------:R-:W-:Y:S05]  /*1220*/  @P3 BRA `(.L_x_41) ;  /* 0x00000000001c3947 */ /* 0x000fea0003800000 */
[----:B---3--:R-:W3:Y:S01]  /*1230*/  LDS R2, [UR8+0x38] ;  /* 0x00003808ff027984 */ /* 0x008ee20008000800 */
[----:B------:R-:W-:-:S05]  /*1240*/  IMAD.MOV.U32 R3, RZ, RZ, 0x7f ;  /* 0x0000007fff037424 */ /* 0x000fca00078e00ff */
[----:B---3--:R-:W-:-:S05]  /*1250*/  LOP3.LUT R2, R2, 0xff, R3, 0xb8, !PT ;  /* 0x000000ff02027812 */ /* 0x008fca00078eb803 */
[----:B------:R3:W-:Y:S02]  /*1260*/  STS [UR8+0x38], R2 ;  /* 0x00003802ff007988 */ /* 0x0007e40008000808 */
.L_x_40:
[----:B------:R-:W-:Y:S05]  /*1270*/  @P3 BREAK.RELIABLE B3 ;  /* 0x0000000000033942 */ /* 0x000fea0003800100 */
[----:B------:R-:W-:Y:S05]  /*1280*/  @P3 BRA `(.L_x_42) ;  /* 0x00000000000c3947 */ /* 0x000fea0003800000 */
[----:B------:R2:W-:Y:S02]  /*1290*/  STS [UR8+0x20], R5 ;  /* 0x00002005ff007988 */ /* 0x0005e40008000808 */
.L_x_41:
[----:B------:R-:W-:Y:S05]  /*12a0*/  BSYNC.RELIABLE B3 ;  /* 0x0000000000037941 */ /* 0x000fea0003800100 */
.L_x_39:
[----:B------:R2:W-:Y:S02]  /*12b0*/  @!P3 STS [UR8+0x24], R4 ;  /* 0x00002404ff00b988 */ /* 0x0005e40008000808 */
.L_x_42:
[----:B------:R-:W-:Y:S05]  /*12c0*/  BSYNC.RECONVERGENT B4 ;  /* 0x0000000000047941 */ /* 0x000fea0003800200 */
.L_x_38:
[----:B------:R-:W-:Y:S05]  /*12d0*/  WARPSYNC.ALL ;  /* 0x0000000000007948 */ /* 0x000fea0003800000 */
[----:B------:R-:W-:Y:S01]  /*12e0*/  NOP ;  /* 0x0000000000007918 */ /* 0x000fe20000000000 */
[----:B------:R-:W-:Y:S04]  /*12f0*/  BSSY.RECONVERGENT B4, `(.L_x_43) ;  /* 0x000000e000047945 */ /* 0x000fe80003800200 */
[----:B------:R-:W-:Y:S05]  /*1300*/  @P3 BRA `(.L_x_44) ;  /* 0x0000000000303947 */ /* 0x000fea0003800000 */
[----:B------:R-:W2:Y:S02]  /*1310*/  LDS R3, [UR8+0x34] ;  /* 0x00003408ff037984 */ /* 0x000ea40008000800 */
[----:B--2---:R-:W2:Y:S02]  /*1320*/  LDC.64 R4, c[0x0][0x3b8] ;  /* 0x0000ee00ff047b82 */ /* 0x004ea40000000a00 */
[----:B---3-5:R-:W3:Y:S01]  /*1330*/  LDS R2, [UR8+0x1c] ;  /* 0x00001c08ff027984 */ /* 0x028ee20008000800 */
[C---:B--2---:R-:W-:Y:S01]  /*1340*/  SHF.L.U64.HI R5, R4.reuse, 0x1, R5 ;  /* 0x0000000104057819 */ /* 0x044fe20000010205 */
[----:B------:R-:W-:-:S03]  /*1350*/  IMAD.SHL.U32 R4, R4, 0x2, RZ ;  /* 0x0000000204047824 */ /* 0x000fc600078e00ff */
[--C-:B------:R-:W-:Y:S02]  /*1360*/  SHF.R.U32.HI R7, RZ, 0x4, R5.reuse ;  /* 0x00000004ff077819 */ /* 0x100fe40000011605 */
[----:B------:R-:W-:-:S05]  /*1370*/  SHF.R.U64 R4, R4, 0x4, R5 ;  /* 0x0000000404047819 */ /* 0x000fca0000001205 */
[----:B------:R2:W-:Y:S01]  /*1380*/  STS [UR8+0xc], R4 ;  /* 0x00000c04ff007988 */ /* 0x0005e20008000808 */
[----:B------:R-:W-:Y:S02]  /*1390*/  LOP3.LUT R3, R3, 0x7, RZ, 0xb8, !PT ;  /* 0x0000000703037812 */ /* 0x000fe400078eb8ff */
[----:B---3--:R-:W-:-:S03]  /*13a0*/  LOP3.LUT R2, R2, 0xf, R7, 0xb8, !PT ;  /* 0x0000000f02027812 */ /* 0x008fc600078eb807 */
[----:B------:R2:W-:Y:S04]  /*13b0*/  STS [UR8+0x34], R3 ;  /* 0x00003403ff007988 */ /* 0x0005e80008000808 */
[----:B------:R2:W-:Y:S02]  /*13c0*/  STS [UR8+0x1c], R2 ;  /* 0x00001c02ff007988 */ /* 0x0005e40008000808 */
.L_x_44:
[----:B------:R-:W-:Y:S05]  /*13d0*/  BSYNC.RECONVERGENT B4 ;  /* 0x0000000000047941 */ /* 0x000fea0003800200 */
.L_x_43:
[----:B------:R-:W-:Y:S04]  /*13e0*/  BSSY.RECONVERGENT B5, `(.L_x_45) ;  /* 0x000001a000057945 */ /* 0x000fe80003800200 */
[----:B------:R-:W-:Y:S04]  /*13f0*/  BSSY.RELIABLE B4, `(.L_x_46) ;  /* 0x0000015000047945 */ /* 0x000fe80003800100 */
[----:B------:R-:W-:Y:S05]  /*1400*/  @P3 BRA `(.L_x_47) ;  /* 0x0000000000203947 */ /* 0x000fea0003800000 */
[----:B--23-5:R-:W2:Y:S02]  /*1410*/  LDS R2, [UR8+0x34] ;  /* 0x00003408ff027984 */ /* 0x02cea40008000800 */
[----:B--2---:R-:W-:-:S05]  /*1420*/  LOP3.LUT R2, R2, 0x38, RZ, 0xb8, !PT ;  /* 0x0000003802027812 */ /* 0x004fca00078eb8ff */
[----:B------:R2:W-:Y:S01]  /*1430*/  STS [UR8+0x34], R2 ;  /* 0x00003402ff007988 */ /* 0x0005e20008000808 */
[----:B------:R-:W-:Y:S05]  /*1440*/  @P3 BRA `(.L_x_48) ;  /* 0x0000000000203947 */ /* 0x000fea0003800000 */
[----:B--2---:R-:W2:Y:S01]  /*1450*/  LDS R2, [UR8+0x8] ;  /* 0x00000808ff027984 */ /* 0x004ea20008000800 */
[----:B------:R-:W-:-:S05]  /*1460*/  IMAD.MOV.U32 R3, RZ, RZ, 0x780 ;  /* 0x00000780ff037424 */ /* 0x000fca00078e00ff */
[----:B--2---:R-:W-:-:S05]  /*1470*/  LOP3.LUT R2, R2, 0x300, R3, 0xd8, !PT ;  /* 0x0000030002027812 */ /* 0x004fca00078ed803 */
[----:B------:R2:W-:Y:S02]  /*1480*/  STS [UR8+0x8], R2 ;  /* 0x00000802ff007988 */ /* 0x0005e40008000808 */
.L_x_47:
[----:B------:R-:W-:Y:S05]  /*1490*/  @P3 BRA `(.L_x_49) ;  /* 0x0000000000283947 */ /* 0x000fea0003800000 */
[----:B--23-5:R-:W2:Y:S02]  /*14a0*/  LDS R2, [UR8+0x8] ;  /* 0x00000808ff027984 */ /* 0x02cea40008000800 */
[----:B--2---:R-:W-:-:S05]  /*14b0*/  LOP3.LUT R2, R2, 0x1800, RZ, 0xb8, !PT ;  /* 0x0000180002027812 */ /* 0x004fca00078eb8ff */
[----:B------:R3:W-:Y:S02]  /*14c0*/  STS [UR8+0x8], R2 ;  /* 0x00000802ff007988 */ /* 0x0007e40008000808 */
.L_x_48:
[----:B------:R-:W-:Y:S05]  /*14d0*/  @P3 BREAK.RELIABLE B4 ;  /* 0x0000000000043942 */ /* 0x000fea0003800100 */
[----:B------:R-:W-:Y:S05]  /*14e0*/  @P3 BRA `(.L_x_50) ;  /* 0x0000000000243947 */ /* 0x000fea0003800000 */
[----:B--23--:R-:W2:Y:S01]  /*14f0*/  LDS R2, [UR8+0x8] ;  /* 0x00000808ff027984 */ /* 0x00cea20008000800 */
[----:B------:R-:W-:-:S05]  /*1500*/  IMAD.MOV.U32 R3, RZ, RZ, 0x6000 ;  /* 0x00006000ff037424 */ /* 0x000fca00078e00ff */
[----:B--2---:R-:W-:-:S04]  /*1510*/  LOP3.LUT R2, R2, 0x6000, R3, 0xd8, !PT ;  /* 0x0000600002027812 */ /* 0x004fc800078ed803 */
[----:B------:R-:W-:-:S05]  /*1520*/  LOP3.LUT R2, R2, 0x400000, RZ, 0xb8, !PT ;  /* 0x0040000002027812 */ /* 0x000fca00078eb8ff */
[----:B------:R2:W-:Y:S02]  /*1530*/  STS [UR8+0x8], R2 ;  /* 0x00000802ff007988 */ /* 0x0005e40008000808 */
.L_x_49:
[----:B------:R-:W-:Y:S05]  /*1540*/  BSYNC.RELIABLE B4 ;  /* 0x0000000000047941 */ /* 0x000fea0003800100 */
.L_x_46:
[----:B--23-5:R-:W2:Y:S02]  /*1550*/  @!P3 LDS R2, [UR8+0x8] ;  /* 0x00000808ff02b984 */ /* 0x02cea40008000800 */
[----:B--2---:R-:W-:-:S05]  /*1560*/  @!P3 LOP3.LUT R2, R2, 0x8000, RZ, 0xb8, !PT ;  /* 0x000080000202b812 */ /* 0x004fca00078eb8ff */
[----:B------:R5:W-:Y:S02]  /*1570*/  @!P3 STS [UR8+0x8], R2 ;  /* 0x00000802ff00b988 */ /* 0x000be40008000808 */
.L_x_50:
[----:B------:R-:W-:Y:S05]  /*1580*/  BSYNC.RECONVERGENT B5 ;  /* 0x0000000000057941 */ /* 0x000fea0003800200 */
.L_x_45:
[----:B------:R-:W-:Y:S05]  /*1590*/  WARPSYNC.ALL ;  /* 0x0000000000007948 */ /* 0x000fea0003800000 */
[----:B------:R-:W-:Y:S01]  /*15a0*/  NOP ;  /* 0x0000000000007918 */ /* 0x000fe20000000000 */
[----:B------:R-:W-:-:S04]  /*15b0*/  UIADD3 UR4, UPT, UPT, UR4, 0x100, URZ ;  /* 0x0000010004047890 */ /* 0x000fc8000fffe0ff */
[----:B------:R-:W-:-:S04]  /*15c0*/  UIADD3 UR20, UP0, UPT, UR4, UR20, URZ ;  /* 0x0000001404147290 */ /* 0x000fc8000ff1e0ff */
[----:B------:R-:W-:Y:S01]  /*15d0*/  ULEA.HI.X.SX32 UR21, UR4, UR21, 0x1, UP0 ;  /* 0x0000001504157291 */ /* 0x000fe200080f0eff */
[----:B------:R-:W-:Y:S11]  /*15e0*/  @P0 BRA `(.L_x_51) ;  /* 0x0000000000300947 */ /* 0x000ff60003800000 */
[----:B--23-5:R-:W2:Y:S01]  /*15f0*/  S2R R2, SR_LANEID ;  /* 0x0000000000027919 */ /* 0x02cea20000000000 */
[----:B------:R-:W-:Y:S05]  /*1600*/  WARPSYNC.ALL ;  /* 0x0000000000007948 */ /* 0x000fea0003800000 */
[----:B------:R-:W-:Y:S01]  /*1610*/  NOP ;  /* 0x0000000000007918 */ /* 0x000fe20000000000 */
[----:B--2---:R-:W-:-:S05]  /*1620*/  IMAD.SHL.U32 R4, R2, 0x4, RZ ;  /* 0x0000000402047824 */ /* 0x004fca00078e00ff */
[----:B------:R-:W2:Y:S01]  /*1630*/  LDS R5, [R4+UR8] ;  /* 0x0000000804057984 */ /* 0x000ea20008000800 */
[----:B------:R-:W-:-:S05]  /*1640*/  IADD3 R2, P1, PT, R4, UR20, RZ ;  /* 0x0000001404027c10 */ /* 0x000fca000ff3e0ff */
[----:B------:R-:W-:-:S05]  /*1650*/  IMAD.X R3, RZ, RZ, UR21, P1 ;  /* 0x00000015ff037e24 */ /* 0x000fca00088e06ff */
[----:B--2---:R2:W3:Y:S01]  /*1660*/  ATOMG.E.EXCH.STRONG.GPU PT, RZ, [R2], R5 ;  /* 0x0000000502ff73a8 */ /* 0x0044e200041ee100 */
[----:B------:R-:W-:-:S04]  /*1670*/  DEPBAR {5,4,3,2,1,0} ;  /* 0x0000003f0000791a */ /* 0x000fc80000000000 */
[----:B------:R-:W5:Y:S02]  /*1680*/  CCTL.E.C.LDCU.IV.DEEP [UR20] ;  /* 0x0000000014007540 */ /* 0x000f640009c08000 */
[----:B-----5:R2:W-:Y:S01]  /*1690*/  UTMACCTL.IV [UR20] ;  /* 0x00000000140079b9 */ /* 0x0205e20008000000 */
[----:B------:R-:W-:Y:S01]  /*16a0*/  NOP ;  /* 0x0000000000007918 */ /* 0x000fe20000000000 */
.L_x_51:
[----:B------:R-:W-:Y:S05]  /*16b0*/  @P0 BRA `(.L_x_52) ;  /* 0x00000000000c0947 */ /* 0x000fea0003800000 */
[----:B------:R0:W-:Y:S01]  /*16c0*/  UTMACMDFLUSH ;  /* 0x00000000000079b7 */ /* 0x0001e20000000000 */
[----:B------:R-:W-:Y:S05]  /*16d0*/  @P0 BRA `(.L_x_52) ;  /* 0x0000000000040947 */ /* 0x000fea0003800000 */
[----:B------:R-:W-:-:S04]  /*16e0*/  DEPBAR.LE SB0, 0x0 ;  /* 0x000080000000791a */ /* 0x000fc80000000000 */
.L_x_52:
[----:B------:R-:W-:Y:S05]  /*16f0*/  WARPSYNC.ALL ;  /* 0x0000000000007948 */ /* 0x000fea0003800000 */
[----:B------:R-:W-:Y:S01]  /*1700*/  NOP ;  /* 0x0000000000007918 */ /* 0x000fe20000000000 */
[----:B---3--:R-:W-:Y:S01]  /*1710*/  BAR.SYNC.DEFER_BLOCKING 0x0 ;  /* 0x0000000000007b1d */ /* 0x008fe20000010000 */
[----:B--2--5:R-:W-:Y:S01]  /*1720*/  SHF.R.U32.HI R2, RZ, 0x5, R0 ;  /* 0x00000005ff027819 */ /* 0x024fe20000011600 */
[----:B------:R-:W-:-:S03]  /*1730*/  USHF.L.U32 UR15, UR15, 0x8, URZ ;  /* 0x000000080f0f7899 */ /* 0x000fc600080006ff */
[----:B------:R-:W-:Y:S01]  /*1740*/  R2UR UR22, R2 ;  /* 0x00000000021672ca */ /* 0x000fe200000e0000 */
[----:B------:R-:W-:Y:S01]  /*1750*/  VOTEU.ALL UP0, P3 ;  /* 0x0000000000ff7886 */ /* 0x000fe20001800000 */
[----:B------:R-:W-:Y:S01]  /*1760*/  UMOV UR4, 0x1 ;  /* 0x0000000100047882 */ /* 0x000fe20000000000 */
[----:B------:R-:W-:Y:S01]  /*1770*/  VOTEU.ALL UP1, P3 ;  /* 0x0000000000ff7886 */ /* 0x000fe20001820000 */
[----:B------:R-:W-:Y:S02]  /*1780*/  BSSY.RECONVERGENT B5, `(.L_x_53) ;  /* 0x0000018000057945 */ /* 0x000fe40003800200 */
[----:B------:R-:W-:-:S04]  /*1790*/  @!UP0 UIADD3 UR10, UPT, UPT, -UR4, 0x100000, URZ ;  /* 0x00100000040a8890 */ /* 0x000fc8000fffe1ff */
[----:B------:R-:W-:Y:S02]  /*17a0*/  @!UP0 USHF.L.U32 UR11, UR10, 0xb, URZ ;  /* 0x0000000b0a0b8899 */ /* 0x000fe400080006ff */
[----:B------:R-:W-:Y:S02]  /*17b0*/  @!UP0 USHF.L.U32 UR10, UR10, 0x1, URZ ;  /* 0x000000010a0a8899 */ /* 0x000fe400080006ff */
[----:B------:R-:W-:-:S04]  /*17c0*/  @!UP0 UIADD3 UR4, UPT, UPT, -UR4, 0x100000, URZ ;  /* 0x0010000004048890 */ /* 0x000fc8000fffe1ff */
[----:B------:R-:W-:Y:S02]  /*17d0*/  @!UP0 USHF.L.U32 UR5, UR4, 0xb, URZ ;  /* 0x0000000b04058899 */ /* 0x000fe400080006ff */
[----:B------:R-:W-:Y:S01]  /*17e0*/  @!UP0 USHF.L.U32 UR4, UR4, 0x1, URZ ;  /* 0x0000000104048899 */ /* 0x000fe200080006ff */
[----:B------:R-:W-:Y:S01]  /*17f0*/  VOTEU.ALL UP0, P3 ;  /* 0x0000000000ff7886 */ /* 0x000fe20001800000 */
[----:B------:R-:W2:Y:S04]  /*1800*/  FENCE.VIEW.ASYNC.S ;  /* 0x00000000000073c6 */ /* 0x000ea80000000000 */
[----:B--2---:R2:W3:Y:S06]  /*1810*/  @!UP0 SYNCS.EXCH.64 URZ, [UR8+0x24000], UR10 ;  /* 0x0240000a08ff85b2 */ /* 0x0044ec0008000100 */
[----:B------:R2:W3:Y:S02]  /*1820*/  @!UP1 SYNCS.EXCH.64 URZ, [UR8+0x24020], UR4 ;  /* 0x0240200408ff95b2 */ /* 0x0004e40008000100 */
[----:B---3--:R-:W-:Y:S06]  /*1830*/  BAR.SYNC.DEFER_BLOCKING 0x0 ;  /* 0x0000000000007b1d */ /* 0x008fec0000010000 */
[----:B------:R-:W-:Y:S05]  /*1840*/  @P3 BRA `(.L_x_54) ;  /* 0x00000000002c3947 */ /* 0x000fea0003800000 */
[----:B--2---:R-:W-:Y:S02]  /*1850*/  UMOV UR4, 0x1 ;  /* 0x0000000100047882 */ /* 0x004fe40000000000 */
[----:B------:R-:W-:-:S04]  /*1860*/  UIADD3 UR10, UPT, UPT, -UR4, 0x100000, URZ ;  /* 0x00100000040a7890 */ /* 0x000fc8000fffe1ff */
[----:B------:R-:W-:Y:S02]  /*1870*/  USHF.L.U32 UR11, UR10, 0xb, URZ ;  /* 0x0000000b0a0b7899 */ /* 0x000fe400080006ff */
[----:B------:R-:W-:Y:S02]  /*1880*/  USHF.L.U32 UR10, UR10, 0x1, URZ ;  /* 0x000000010a0a7899 */ /* 0x000fe400080006ff */
[----:B------:R-:W-:-:S04]  /*1890*/  UIADD3 UR4, UPT, UPT, -UR4, 0x100000, URZ ;  /* 0x0010000004047890 */ /* 0x000fc8000fffe1ff */
[----:B------:R-:W-:Y:S02]  /*18a0*/  USHF.L.U32 UR5, UR4, 0xb, URZ ;  /* 0x0000000b04057899 */ /* 0x000fe400080006ff */
[----:B------:R-:W-:Y:S01]  /*18b0*/  USHF.L.U32 UR4, UR4, 0x1, URZ ;  /* 0x0000000104047899 */ /* 0x000fe200080006ff */
[----:B------:R-:W2:Y:S03]  /*18c0*/  FENCE.VIEW.ASYNC.S ;  /* 0x00000000000073c6 */ /* 0x000ea60000000000 */
[----:B--2---:R3:W5:Y:S08]  /*18d0*/  SYNCS.EXCH.64 URZ, [UR8+0x24008], UR10 ;  /* 0x0240080a08ff75b2 */ /* 0x0047700008000100 */
[----:B------:R3:W2:Y:S02]  /*18e0*/  SYNCS.EXCH.64 URZ, [UR8+0x24028], UR4 ;  /* 0x0240280408ff75b2 */ /* 0x0006a40008000100 */
[----:B---3--:R-:W-:Y:S01]  /*18f0*/  NOP ;  /* 0x0000000000007918 */ /* 0x008fe20000000000 */
.L_x_54:
[----:B--2---:R-:W-:Y:S05]  /*1900*/  BSYNC.RECONVERGENT B5 ;  /* 0x0000000000057941 */ /* 0x004fea0003800200 */
.L_x_53:
[----:B-----5:R-:W-:Y:S01]  /*1910*/  BAR.SYNC.DEFER_BLOCKING 0x0 ;  /* 0x0000000000007b1d */ /* 0x020fe20000010000 */
[----:B------:R-:W-:Y:S01]  /*1920*/  UIADD3 UR12, UPT, UPT, UR8, 0x24020, URZ ;  /* 0x00024020080c7890 */ /* 0x000fe2000fffe0ff */
[----:B------:R-:W-:Y:S01]  /*1930*/  ISETP.GE.AND P0, PT, R12, 0x1, PT ;  /* 0x000000010c00780c */ /* 0x000fe20003f06270 */
[----:B------:R-:W-:-:S03]  /*1940*/  USHF.L.U32 UR19, UR7, 0x7, URZ ;  /* 0x0000000707137899 */ /* 0x000fc600080006ff */
[----:B------:R-:W-:Y:S04]  /*1950*/  BSSY.RECONVERGENT B5, `(.L_x_55) ;  /* 0x000000d000057945 */ /* 0x000fe80003800200 */
[----:B------:R-:W-:Y:S05]  /*1960*/  @P3 BRA `(.L_x_56) ;  /* 0x00000000002c3947 */ /* 0x000fea0003800000 */
[----:B------:R-:W-:Y:S02]  /*1970*/  UMOV UR4, 0x1 ;  /* 0x0000000100047882 */ /* 0x000fe40000000000 */
[----:B------:R-:W-:-:S04]  /*1980*/  UIADD3 UR10, UPT, UPT, -UR4, 0x100000, URZ ;  /* 0x00100000040a7890 */ /* 0x000fc8000fffe1ff */
[----:B------:R-:W-:Y:S02]  /*1990*/  USHF.L.U32 UR11, UR10, 0xb, URZ ;  /* 0x0000000b0a0b7899 */ /* 0x000fe400080006ff */
[----:B------:R-:W-:Y:S02]  /*19a0*/  USHF.L.U32 UR10, UR10, 0x1, URZ ;  /* 0x000000010a0a7899 */ /* 0x000fe400080006ff */
[----:B------:R-:W-:-:S04]  /*19b0*/  UIADD3 UR4, UPT, UPT, -UR4, 0x100000, URZ ;  /* 0x0010000004047890 */ /* 0x000fc8000fffe1ff */
[----:B------:R-:W-:Y:S02]  /*19c0*/  USHF.L.U32 UR5, UR4, 0xb, URZ ;  /* 0x0000000b04057899 */ /* 0x000fe400080006ff */
[----:B------:R-:W-:Y:S01]  /*19d0*/  USHF.L.U32 UR4, UR4, 0x1, URZ ;  /* 0x0000000104047899 */ /* 0x000fe200080006ff */
[----:B------:R-:W2:Y:S03]  /*19e0*/  FENCE.VIEW.ASYNC.S ;  /* 0x00000000000073c6 */ /* 0x000ea60000000000 */
[----:B--2---:R2:W3:Y:S08]  /*19f0*/  SYNCS.EXCH.64 URZ, [UR8+0x24010], UR10 ;  /* 0x0240100a08ff75b2 */ /* 0x0044f00008000100 */
[----:B------:R2:W5:Y:S01]  /*1a00*/  SYNCS.EXCH.64 URZ, [UR8+0x24030], UR4 ;  /* 0x0240300408ff75b2 */ /* 0x0005620008000100 */
[----:B------:R-:W-:Y:S01]  /*1a10*/  NOP ;  /* 0x0000000000007918 */ /* 0x000fe20000000000 */
.L_x_56:
[----:B--2---:R-:W-:Y:S05]  /*1a20*/  BSYNC.RECONVERGENT B5 ;  /* 0x0000000000057941 */ /* 0x004fea0003800200 */
.L_x_55:
[----:B------:R-:W-:Y:S05]  /*1a30*/  @!P0 BRA `(.L_x_57) ;  /* 0x0000000800748947 */ /* 0x000fea0003800000 */
[----:B---3-5:R-:W-:Y:S01]  /*1a40*/  BAR.SYNC.DEFER_BLOCKING 0x0 ;  /* 0x0000000000007b1d */ /* 0x028fe20000010000 */
[----:B------:R-:W-:Y:S01]  /*1a50*/  ELECT P1, URZ, PT ;  /* 0x0000000000ff782f */ /* 0x000fe20003820000 */
[----:B------:R-:W-:Y:S01]  /*1a60*/  @!P3 IMAD.MOV.U32 R2, RZ, RZ, 0xc000 ;  /* 0x0000c000ff02b424 */ /* 0x000fe200078e00ff */
[----:B------:R-:W-:Y:S02]  /*1a70*/  UIADD3 UR16, UPT, UPT, UR8, 0x18000, URZ ;  /* 0x0001800008107890 */ /* 0x000fe4000fffe0ff */
[----:B------:R-:W-:Y:S02]  /*1a80*/  ISETP.LT.U32.AND P1, PT, R132, 0x20, P1 ;  /* 0x000000208400780c */ /* 0x000fe40000f21070 */
[----:B------:R-:W-:Y:S01]  /*1a90*/  ELECT P0, URZ, PT ;  /* 0x0000000000ff782f */ /* 0x000fe20003800000 */
[----:B------:R-:W-:-:S03]  /*1aa0*/  UMOV UR11, UR15 ;  /* 0x0000000f000b7c82 */ /* 0x000fc60008000000 */
[----:B------:R-:W-:-:S07]  /*1ab0*/  ISETP.LT.U32.AND P0, PT, R132, 0x20, P0 ;  /* 0x000000208400780c */ /* 0x000fce0000701070 */
[----:B------:R-:W-:Y:S01]  /*1ac0*/  VOTEU.ANY UP0, P1 ;  /* 0x0000000000ff7886 */ /* 0x000fe20000800100 */
[----:B------:R-:W-:-:S04]  /*1ad0*/  VOTEU.ANY UP2, P1 ;  /* 0x0000000000ff7886 */ /* 0x000fc80000840100 */
[----:B------:R-:W-:Y:S02]  /*1ae0*/  @UP0 UIADD3 UR17, UPT, UPT, UR8, 0x24000, URZ ;  /* 0x0002400008110890 */ /* 0x000fe4000fffe0ff */
[----:B------:R2:W-:Y:S01]  /*1af0*/  @!P3 SYNCS.ARRIVE.TRANS64 RZ, [UR8+0x24000], R2 ;  /* 0x02400002ffffb9a7 */ /* 0x0005e20008000008 */
[----:B------:R-:W-:Y:S01]  /*1b00*/  @UP0 UMOV UR18, URZ ;  /* 0x000000ff00120c82 */ /* 0x000fe20008000000 */
[----:B------:R-:W-:Y:S01]  /*1b10*/  BAR.SYNC.DEFER_BLOCKING 0x0 ;  /* 0x0000000000007b1d */ /* 0x000fe20000010000 */
[----:B------:R-:W-:-:S05]  /*1b20*/  UISETP.NE.U32.AND UP0, UPT, UR22, URZ, UPT ;  /* 0x000000ff1600728c */ /* 0x000fca000bf05070 */
[----:B------:R-:W-:Y:S01]  /*1b30*/  VOTEU.ANY UP1, P0 ;  /* 0x0000000000ff7886 */ /* 0x000fe20000020100 */
[----:B------:R-:W-:-:S04]  /*1b40*/  VOTEU.ANY UP3, P0 ;  /* 0x0000000000ff7886 */ /* 0x000fc80000060100 */
[----:B------:R-:W-:Y:S01]  /*1b50*/  @UP1 UIADD3 UR9, UPT, UPT, UR8, 0x24000, URZ ;  /* 0x0002400008091890 */ /* 0x000fe2000fffe0ff */
[----:B------:R-:W-:Y:S01]  /*1b60*/  @UP1 UMOV UR10, URZ ;  /* 0x000000ff000a1c82 */ /* 0x000fe20008000000 */
[----:B------:R2:W-:Y:S01]  /*1b70*/  @UP2 UTMALDG.2D [UR16], [UR24] ;  /* 0x00000010180025b4 */ /* 0x0005e20008008000 */
[----:B------:R3:W-:Y:S06]  /*1b80*/  MEMBAR.ALL.CTA ;  /* 0x0000000000007992 */ /* 0x0007ec0000008000 */
[----:B---3--:R-:W3:Y:S02]  /*1b90*/  FENCE.VIEW.ASYNC.S ;  /* 0x00000000000073c6 */ /* 0x008ee40000000000 */
[----:B---3--:R-:W-:Y:S06]  /*1ba0*/  BAR.SYNC.DEFER_BLOCKING 0x0 ;  /* 0x0000000000007b1d */ /* 0x008fec0000010000 */
[----:B------:R2:W-:Y:S02]  /*1bb0*/  @UP3 UTMALDG.2D [UR8], [UR26] ;  /* 0x000000081a0035b4 */ /* 0x0005e40008008000 */
[----:B------:R-:W-:Y:S06]  /*1bc0*/  BAR.SYNC.DEFER_BLOCKING 0x0 ;  /* 0x0000000000007b1d */ /* 0x000fec0000010000 */
[----:B------:R-:W3:Y:S02]  /*1bd0*/  SYNCS.PHASECHK.TRANS64.TRYWAIT P0, [UR8+0x24000], RZ ;  /* 0x024000ffff0075a7 */ /* 0x000ee40008001108 */
[----:B--23--:R-:W-:Y:S05]  /*1be0*/  @!P0 BRA `(.L_x_58) ;  /* 0x0000001000c48947 */ /* 0x00cfea0003800000 */
.L_x_74:
[----:B------:R-:W-:Y:S05]  /*1bf0*/  BRA.U UP0, `(.L_x_59) ;  /* 0x0000000100747547 */ /* 0x000fea000b800000 */
[----:B------:R-:W-:Y:S02]  /*1c00*/  USHF.R.U32.HI UR6, URZ, 0x4, UR16 ;  /* 0x00000004ff067899 */ /* 0x000fe40008011610 */
[----:B------:R-:W-:Y:S02]  /*1c10*/  USHF.R.U32.HI UR10, URZ, 0x4, UR8 ;  /* 0x00000004ff0a7899 */ /* 0x000fe40008011608 */
[----:B------:R-:W-:Y:S02]  /*1c20*/  USGXT.U32 UR6, UR6, 0xe ;  /* 0x0000000e0606789a */ /* 0x000fe40008000000 */
[----:B------:R-:W-:Y:S02]  /*1c30*/  USGXT.U32 UR10, UR10, 0xe ;  /* 0x0000000e0a0a789a */ /* 0x000fe40008000000 */
[----:B------:R-:W-:Y:S02]  /*1c40*/  UIADD3 UR34, UP0, UPT, UR6, 0x2, URZ ;  /* 0x0000000206227890 */ /* 0x000fe4000ff1e0ff */
[----:B------:R-:W-:Y:S01]  /*1c50*/  UIADD3 UR32, UP1, UPT, UR10, 0x2, URZ ;  /* 0x000000020a207890 */ /* 0x000fe2000ff3e0ff */
[----:B------:R-:W-:Y:S01]  /*1c60*/  UMOV UR4, URZ ;  /* 0x000000ff00047c82 */ /* 0x000fe20008000000 */
[----:B------:R-:W-:Y:S01]  /*1c70*/  UMOV UR5, URZ ;  /* 0x000000ff00057c82 */ /* 0x000fe20008000000 */
[----:B------:R-:W-:-:S02]  /*1c80*/  UIADD3.X UR35, UPT, UPT, UR4, 0x40004040, URZ, UP0, !UPT ;  /* 0x4000404004237890 */ /* 0x000fc400087fe4ff */
[----:B------:R-:W-:Y:S02]  /*1c90*/  UIADD3.X UR33, UPT, UPT, UR5, 0x40004040, URZ, UP1, !UPT ;  /* 0x4000404005217890 */ /* 0x000fe40008ffe4ff */
[----:B------:R-:W-:Y:S02]  /*1ca0*/  UIADD3.64 UR4, UPT, UPT, UR34, 0x2, URZ ;  /* 0x0000000222047897 */ /* 0x000fe4000fffe0ff */
[----:B------:R-:W-:Y:S02]  /*1cb0*/  UIADD3.64 UR16, UPT, UPT, UR32, 0x2, URZ ;  /* 0x0000000220107897 */ /* 0x000fe4000fffe0ff */
[----:B------:R-:W-:Y:S02]  /*1cc0*/  UIADD3.64 UR28, UPT, UPT, UR34, 0x4, URZ ;  /* 0x00000004221c7897 */ /* 0x000fe4000fffe0ff */
[----:B------:R-:W-:Y:S01]  /*1cd0*/  UIADD3.64 UR30, UPT, UPT, UR32, 0x4, URZ ;  /* 0x00000004201e7897 */ /* 0x000fe2000fffe0ff */
[----:B------:R-:W-:Y:S01]  /*1ce0*/  UMOV UR36, 0x0 ;  /* 0x0000000000247882 */ /* 0x000fe20000000000 */
[----:B------:R-:W-:Y:S01]  /*1cf0*/  UMOV UR37, 0x8400010 ;  /* 0x0840001000257882 */ /* 0x000fe20000000000 */
[----:B------:R-:W-:Y:S01]  /*1d00*/  UMOV UR7, 0x40004040 ;  /* 0x4000404000077882 */ /* 0x000fe20000000000 */
[----:B------:R-:W-:Y:S01]  /*1d10*/  UMOV UR11, 0x40004040 ;  /* 0x40004040000b7882 */ /* 0x000fe20000000000 */
[----:B------:R-:W-:Y:S01]  /*1d20*/  UMOV UR38, 0x0 ;  /* 0x0000000000267882 */ /* 0x000fe20000000000 */
[----:B------:R-:W-:Y:S01]  /*1d30*/  UMOV UR39, 0x8400010 ;  /* 0x0840001000277882 */ /* 0x000fe20000000000 */
[----:B------:R-:W-:Y:S01]  /*1d40*/  UMOV UR40, 0x0 ;  /* 0x0000000000287882 */ /* 0x000fe20000000000 */
[----:B------:R-:W-:Y:S01]  /*1d50*/  UMOV UR41, 0x8400010 ;  /* 0x0840001000297882 */ /* 0x000fe20000000000 */
[----:B------:R2:W-:Y:S01]  /*1d60*/  UTCHMMA gdesc[UR6], gdesc[UR10], tmem[UR23], tmem[UR36], idesc[UR37], !UPT ;  /* 0x00ff240a060075ea */ /* 0x0005e2000f800017 */
[----:B------:R-:W-:Y:S01]  /*1d70*/  UMOV UR42, 0x0 ;  /* 0x00000000002a7882 */ /* 0x000fe20000000000 */
[----:B------:R-:W-:Y:S01]  /*1d80*/  UMOV UR43, 0x8400010 ;  /* 0x08400010002b7882 */ /* 0x000fe20000000000 */
[----:B------:R2:W-:Y:S01]  /*1d90*/  UTCHMMA gdesc[UR34], gdesc[UR32], tmem[UR23], tmem[UR38], idesc[UR39], UPT ;  /* 0x00ff2620220075ea */ /* 0x0005e2000b800017 */
[----:B------:R2:W-:Y:S01]  /*1da0*/  UTCHMMA gdesc[UR4], gdesc[UR16], tmem[UR23], tmem[UR40], idesc[UR41], UPT ;  /* 0x00ff2810040075ea */ /* 0x0005e2000b800017 */
[----:B------:R2:W-:Y:S01]  /*1db0*/  UTCHMMA gdesc[UR28], gdesc[UR30], tmem[UR23], tmem[UR42], idesc[UR43], UPT ;  /* 0x00ff2a1e1c0075ea */ /* 0x0005e2000b800017 */
[----:B------:R-:W-:Y:S01]  /*1dc0*/  NOP ;  /* 0x0000000000007918 */ /* 0x000fe20000000000 */
.L_x_59:
[----:B------:R-:W-:Y:S01]  /*1dd0*/  ELECT P0, URZ, PT ;  /* 0x0000000000ff782f */ /* 0x000fe20003800000 */
[----:B--2---:R-:W-:Y:S01]  /*1de0*/  UMOV UR4, UR12 ;  /* 0x0000000c00047c82 */ /* 0x004fe20008000000 */
[----:B------:R-:W-:Y:S02]  /*1df0*/  UMOV UR5, URZ ;  /* 0x000000ff00057c82 */ /* 0x000fe40008000000 */
[----:B------:R-:W-:-:S13]  /*1e00*/  ISETP.LT.U32.AND P0, PT, R132, 0x20, P0 ;  /* 0x000000208400780c */ /* 0x000fda0000701070 */
[----:B------:R-:W-:Y:S01]  /*1e10*/  VOTEU.ANY UP0, P0 ;  /* 0x0000000000ff7886 */ /* 0x000fe20000000100 */
[----:B------:R-:W-:Y:S01]  /*1e20*/  VOTEU.ANY UP1, P0 ;  /* 0x0000000000ff7886 */ /* 0x000fe20000020100 */
[----:B------:R-:W-:-:S03]  /*1e30*/  ISETP.GE.U32.AND P0, PT, R12, 0x41, PT ;  /* 0x000000410c00780c */ /* 0x000fc60003f06070 */
[----:B------:R-:W-:Y:S02]  /*1e40*/  @UP0 UMOV UR4, UR4 ;  /* 0x0000000400040c82 */ /* 0x000fe40008000000 */
[----:B------:R2:W-:Y:S01]  /*1e50*/  @UP1 UTCBAR [UR4], URZ ;  /* 0x000000ff040013e9 */ /* 0x0005e200080000ff */
[----:B------:R-:W-:Y:S06]  /*1e60*/  BAR.SYNC.DEFER_BLOCKING 0x0 ;  /* 0x0000000000007b1d */ /* 0x000fec0000010000 */
[----:B------:R-:W3:Y:S02]  /*1e70*/  SYNCS.PHASECHK.TRANS64.TRYWAIT P1, [UR8+0x24020], RZ ;  /* 0x024020ffff0075a7 */ /* 0x000ee40008021108 */
[----:B--23--:R-:W-:Y:S05]  /*1e80*/  @!P1 BRA `(.L_x_60) ;  /* 0x0000001000289947 */ /* 0x00cfea0003800000 */
.L_x_75:
[----:B------:R-:W-:Y:S01]  /*1e90*/  UMOV UR4, URZ ;  /* 0x000000ff00047c82 */ /* 0x000fe20008000000 */
[----:B------:R-:W-:Y:S05]  /*1ea0*/  @!P0 BRA `(.L_x_57) ;  /* 0x0000000400588947 */ /* 0x000fea0003800000 */
[----:B------:R-:W2:Y:S01]  /*1eb0*/  LDCU UR29, c[0x0][0x3a0] ;  /* 0x00007400ff1d77ac */ /* 0x000ea20008000800 */
[----:B------:R-:W-:Y:S01]  /*1ec0*/  UMOV UR9, 0x1 ;  /* 0x0000000100097882 */ /* 0x000fe20000000000 */
[----:B------:R-:W-:-:S05]  /*1ed0*/  UMOV UR18, 0x40 ;  /* 0x0000004000127882 */ /* 0x000fca0000000000 */
.L_x_64:
[----:B------:R-:W-:Y:S01]  /*1ee0*/  BAR.SYNC.DEFER_BLOCKING 0x0 ;  /* 0x0000000000007b1d */ /* 0x000fe20000010000 */
[----:B------:R-:W-:Y:S01]  /*1ef0*/  ULEA UR28, UR9, UR8, 0x3 ;  /* 0x00000008091c7291 */ /* 0x000fe2000f8e18ff */
[----:B------:R-:W-:Y:S01]  /*1f00*/  @!P3 IMAD.MOV.U32 R2, RZ, RZ, 0xc000 ;  /* 0x0000c000ff02b424 */ /* 0x000fe200078e00ff */
[----:B------:R-:W-:Y:S01]  /*1f10*/  ELECT P1, URZ, PT ;  /* 0x0000000000ff782f */ /* 0x000fe20003820000 */
[----:B------:R-:W-:-:S03]  /*1f20*/  ULEA UR16, UR9, UR8, 0xe ;  /* 0x0000000809107291 */ /* 0x000fc6000f8e70ff */
[----:B------:R-:W-:Y:S02]  /*1f30*/  ISETP.LT.U32.AND P1, PT, R132, 0x20, P1 ;  /* 0x000000208400780c */ /* 0x000fe40000f21070 */
[----:B------:R-:W-:Y:S01]  /*1f40*/  ELECT P0, URZ, PT ;  /* 0x0000000000ff782f */ /* 0x000fe20003800000 */
[----:B------:R-:W-:-:S03]  /*1f50*/  UIADD3 UR16, UPT, UPT, UR16, 0x18000, URZ ;  /* 0x0001800010107890 */ /* 0x000fc6000fffe0ff */
[----:B------:R-:W-:Y:S01]  /*1f60*/  ISETP.LT.U32.AND P0, PT, R132, 0x20, P0 ;  /* 0x000000208400780c */ /* 0x000fe20000701070 */
[----:B------:R-:W-:Y:S01]  /*1f70*/  ULEA UR12, UR9, UR8, 0xf ;  /* 0x00000008090c7291 */ /* 0x000fe2000f8e78ff */
[----:B------:R-:W-:Y:S01]  /*1f80*/  UMOV UR14, UR18 ;  /* 0x00000012000e7c82 */ /* 0x000fe20008000000 */
[----:B------:R-:W-:-:S04]  /*1f90*/  USHF.L.U32 UR5, UR4, 0x1f, URZ ;  /* 0x0000001f04057899 */ /* 0x000fc800080006ff */
[----:B------:R-:W-:Y:S01]  /*1fa0*/  VOTEU.ANY UP0, P1 ;  /* 0x0000000000ff7886 */ /* 0x000fe20000800100 */
[----:B------:R3:W-:Y:S04]  /*1fb0*/  @!P3 SYNCS.ARRIVE.TRANS64 RZ, [UR28+0x24000], R2 ;  /* 0x02400002ffffb9a7 */ /* 0x0007e8000800001c */
[----:B------:R-:W-:Y:S01]  /*1fc0*/  @UP0 UIADD3 UR17, UPT, UPT, UR28, 0x24000, URZ ;  /* 0x000240001c110890 */ /* 0x000fe2000fffe0ff */
[----:B------:R-:W-:Y:S01]  /*1fd0*/  VOTEU.ANY UP0, P1 ;  /* 0x0000000000ff7886 */ /* 0x000fe20000800100 */
[----:B------:R-:W-:Y:S01]  /*1fe0*/  BAR.SYNC.DEFER_BLOCKING 0x0 ;  /* 0x0000000000007b1d */ /* 0x000fe20000010000 */
[----:B---3--:R-:W-:-:S05]  /*1ff0*/  IMAD.U32 R2, RZ, RZ, UR5 ;  /* 0x00000005ff027e24 */ /* 0x008fca000f8e00ff */
[----:B------:R-:W-:-:S05]  /*2000*/  VOTEU.ANY UP1, P0 ;  /* 0x0000000000ff7886 */ /* 0x000fca0000020100 */
[----:B------:R-:W-:Y:S01]  /*2010*/  @UP1 UIADD3 UR13, UPT, UPT, UR28, 0x24000, URZ ;  /* 0x000240001c0d1890 */ /* 0x000fe2000fffe0ff */
[----:B------:R-:W-:Y:S01]  /*2020*/  VOTEU.ANY UP1, P0 ;  /* 0x0000000000ff7886 */ /* 0x000fe20000020100 */
[----:B------:R3:W-:Y:S01]  /*2030*/  @UP0 UTMALDG.2D [UR16], [UR24] ;  /* 0x00000010180005b4 */ /* 0x0007e20008008000 */
[----:B------:R-:W-:Y:S01]  /*2040*/  UISETP.NE.U32.AND UP0, UPT, UR22, URZ, UPT ;  /* 0x000000ff1600728c */ /* 0x000fe2000bf05070 */
[----:B------:R5:W-:Y:S06]  /*2050*/  MEMBAR.ALL.CTA ;  /* 0x0000000000007992 */ /* 0x000bec0000008000 */
[----:B-----5:R-:W5:Y:S02]  /*2060*/  FENCE.VIEW.ASYNC.S ;  /* 0x00000000000073c6 */ /* 0x020f640000000000 */
[----:B-----5:R-:W-:Y:S06]  /*2070*/  BAR.SYNC.DEFER_BLOCKING 0x0 ;  /* 0x0000000000007b1d */ /* 0x020fec0000010000 */
[----:B------:R3:W-:Y:S02]  /*2080*/  @UP1 UTMALDG.2D [UR12], [UR26] ;  /* 0x0000000c1a0015b4 */ /* 0x0007e40008008000 */
[----:B------:R-:W-:Y:S06]  /*2090*/  BAR.SYNC.DEFER_BLOCKING 0x0 ;  /* 0x0000000000007b1d */ /* 0x000fec0000010000 */
[----:B------:R-:W5:Y:S02]  /*20a0*/  SYNCS.PHASECHK.TRANS64.TRYWAIT P0, [UR28+0x24000], R2 ;  /* 0x02400002ff0075a7 */ /* 0x000f64000800111c */
[----:B---3-5:R-:W-:Y:S05]  /*20b0*/  @!P0 BRA `(.L_x_61) ;  /* 0x0000000c00a88947 */ /* 0x028fea0003800000 */
.L_x_76:
        /* <DEDUP_REMOVED lines=11> */
[----:B------:R-:W-:Y:S02]  /*2170*/  UIADD3 UR6, UP0, UPT, UR16, 0x2, URZ ;  /* 0x0000000210067890 */ /* 0x000fe4000ff1e0ff */
[----:B------:R-:W-:Y:S02]  /*2180*/  UIADD3 UR32, UP1, UPT, UR30, 0x2, URZ ;  /* 0x000000021e207890 */ /* 0x000fe4000ff3e0ff */
[----:B------:R-:W-:Y:S02]  /*2190*/  UIADD3 UR34, UP2, UPT, UR16, 0x4, URZ ;  /* 0x0000000410227890 */ /* 0x000fe4000ff5e0ff */
[----:B------:R-:W-:Y:S02]  /*21a0*/  UIADD3 UR36, UP3, UPT, UR30, 0x4, URZ ;  /* 0x000000041e247890 */ /* 0x000fe4000ff7e0ff */
[----:B------:R-:W-:-:S02]  /*21b0*/  UIADD3.X UR7, UPT, UPT, UR17, URZ, URZ, UP0, !UPT ;  /* 0x000000ff11077290 */ /* 0x000fc400087fe4ff */
[----:B------:R-:W-:Y:S02]  /*21c0*/  UIADD3.X UR33, UPT, UPT, UR31, URZ, URZ, UP1, !UPT ;  /* 0x000000ff1f217290 */ /* 0x000fe40008ffe4ff */
[----:B------:R-:W-:Y:S02]  /*21d0*/  UIADD3.X UR35, UPT, UPT, UR17, URZ, URZ, UP2, !UPT ;  /* 0x000000ff11237290 */ /* 0x000fe400097fe4ff */
[----:B------:R-:W-:Y:S01]  /*21e0*/  UIADD3.X UR37, UPT, UPT, UR31, URZ, URZ, UP3, !UPT ;  /* 0x000000ff1f257290 */ /* 0x000fe20009ffe4ff */
        /* <DEDUP_REMOVED lines=8> */
[----:B------:R3:W-:Y:S01]  /*2270*/  UTCHMMA gdesc[UR10], gdesc[UR12], tmem[UR23], tmem[UR38], idesc[UR39], UPT ;  /* 0x00ff260c0a0075ea */ /* 0x0007e2000b800017 */
[----:B------:R-:W-:Y:S01]  /*2280*/  UMOV UR44, 0x0 ;  /* 0x00000000002c7882 */ /* 0x000fe20000000000 */
[----:B------:R-:W-:Y:S01]  /*2290*/  UMOV UR45, 0x8400010 ;  /* 0x08400010002d7882 */ /* 0x000fe20000000000 */
[----:B------:R3:W-:Y:S01]  /*22a0*/  UTCHMMA gdesc[UR16], gdesc[UR30], tmem[UR23], tmem[UR40], idesc[UR41], UPT ;  /* 0x00ff281e100075ea */ /* 0x0007e2000b800017 */
[----:B------:R3:W-:Y:S01]  /*22b0*/  UTCHMMA gdesc[UR6], gdesc[UR32], tmem[UR23], tmem[UR42], idesc[UR43], UPT ;  /* 0x00ff2a20060075ea */ /* 0x0007e2000b800017 */
[----:B------:R3:W-:Y:S01]  /*22c0*/  UTCHMMA gdesc[UR34], gdesc[UR36], tmem[UR23], tmem[UR44], idesc[UR45], UPT ;  /* 0x00ff2c24220075ea */ /* 0x0007e2000b800017 */
[----:B------:R-:W-:Y:S01]  /*22d0*/  NOP ;  /* 0x0000000000007918 */ /* 0x000fe20000000000 */
.L_x_62:
[----:B------:R-:W-:Y:S01]  /*22e0*/  ELECT P0, URZ, PT ;  /* 0x0000000000ff782f */ /* 0x000fe20003800000 */
[----:B---3--:R-:W-:-:S03]  /*22f0*/  UIADD3 UR6, UPT, UPT, UR28, 0x24020, URZ ;  /* 0x000240201c067890 */ /* 0x008fc6000fffe0ff */
[----:B------:R-:W-:Y:S01]  /*2300*/  ISETP.LT.U32.AND P0, PT, R132, 0x20, P0 ;  /* 0x000000208400780c */ /* 0x000fe20000701070 */
[----:B------:R-:W-:-:S12]  /*2310*/  UMOV UR7, URZ ;  /* 0x000000ff00077c82 */ /* 0x000fd80008000000 */
[----:B------:R-:W-:Y:S01]  /*2320*/  VOTEU.ANY UP0, P0 ;  /* 0x0000000000ff7886 */ /* 0x000fe20000000100 */
[----:B------:R-:W-:-:S04]  /*2330*/  VOTEU.ANY UP1, P0 ;  /* 0x0000000000ff7886 */ /* 0x000fc80000020100 */
[----:B------:R-:W-:Y:S02]  /*2340*/  @UP0 UMOV UR6, UR6 ;  /* 0x0000000600060c82 */ /* 0x000fe40008000000 */
[----:B------:R3:W-:Y:S01]  /*2350*/  @UP1 UTCBAR [UR6], URZ ;  /* 0x000000ff060013e9 */ /* 0x0007e200080000ff */
[----:B------:R-:W-:Y:S06]  /*2360*/  BAR.SYNC.DEFER_BLOCKING 0x0 ;  /* 0x0000000000007b1d */ /* 0x000fec0000010000 */
[----:B------:R-:W5:Y:S02]  /*2370*/  SYNCS.PHASECHK.TRANS64.TRYWAIT P0, [UR28+0x24020], R2 ;  /* 0x02402002ff0075a7 */ /* 0x000f64000800111c */
[----:B---3-5:R-:W-:Y:S05]  /*2380*/  @!P0 BRA `(.L_x_63) ;  /* 0x0000000c00008947 */ /* 0x028fea0003800000 */
.L_x_77:
[----:B------:R-:W-:Y:S02]  /*2390*/  UIADD3 UR9, UPT, UPT, UR9, 0x1, URZ ;  /* 0x0000000109097890 */ /* 0x000fe4000fffe0ff */
[----:B------:R-:W-:Y:S02]  /*23a0*/  UIADD3 UR18, UPT, UPT, UR18, 0x40, URZ ;  /* 0x0000004012127890 */ /* 0x000fe4000fffe0ff */
[----:B------:R-:W-:-:S04]  /*23b0*/  UISETP.NE.U32.AND UP0, UPT, UR9, 0x3, UPT ;  /* 0x000000030900788c */ /* 0x000fc8000bf05070 */
[----:B------:R-:W-:Y:S02]  /*23c0*/  USEL UR5, URZ, 0x1, UP0 ;  /* 0x00000001ff057887 */ /* 0x000fe40008000000 */
[----:B------:R-:W-:Y:S02]  /*23d0*/  USEL UR9, UR9, URZ, UP0 ;  /* 0x000000ff09097287 */ /* 0x000fe40008000000 */
[----:B--2---:R-:W-:Y:S02]  /*23e0*/  UISETP.GE.AND UP0, UPT, UR18, UR29, UPT ;  /* 0x0000001d1200728c */ /* 0x004fe4000bf06270 */
[----:B------:R-:W-:-:S07]  /*23f0*/  ULOP3.LUT UR4, UR4, UR5, URZ, 0x3c, !UPT ;  /* 0x0000000504047292 */ /* 0x000fce000f8e3cff */
[----:B------:R-:W-:Y:S05]  /*2400*/  BRA.U !UP0, `(.L_x_64) ;  /* 0xfffffff908b47547 */ /* 0x000fea000b83ffff */
.L_x_57:
[----:B---3-5:R-:W-:Y:S06]  /*2410*/  BAR.SYNC.DEFER_BLOCKING 0x0 ;  /* 0x0000000000007b1d */ /* 0x028fec0000010000 */
[----:B------:R-:W-:Y:S04]  /*2420*/  BSSY.RECONVERGENT B5, `(.L_x_65) ;  /* 0x0000004000057945 */ /* 0x000fe80003800200 */
[----:B------:R-:W-:Y:S05]  /*2430*/  @P3 BRA `(.L_x_66) ;  /* 0x0000000000083947 */ /* 0x000fea0003800000 */
[----:B------:R-:W2:Y:S02]  /*2440*/  SYNCS.CCTL.IV [UR8+0x24000] ;  /* 0x02400000ff0079b1 */ /* 0x000ea40008000008 */
[----:B--2---:R-:W2:Y:S02]  /*2450*/  SYNCS.CCTL.IV [UR8+0x24020] ;  /* 0x02402000ff0079b1 */ /* 0x004ea40008000008 */
.L_x_66:
[----:B------:R-:W-:Y:S05]  /*2460*/  BSYNC.RECONVERGENT B5 ;  /* 0x0000000000057941 */ /* 0x000fea0003800200 */
.L_x_65:
[----:B--2---:R-:W-:Y:S06]  /*2470*/  BAR.SYNC.DEFER_BLOCKING 0x0 ;  /* 0x0000000000007b1d */ /* 0x004fec0000010000 */
[----:B------:R-:W-:Y:S04]  /*2480*/  BSSY.RECONVERGENT B5, `(.L_x_67) ;  /* 0x0000004000057945 */ /* 0x000fe80003800200 */
[----:B------:R-:W-:Y:S05]  /*2490*/  @P3 BRA `(.L_x_68) ;  /* 0x0000000000083947 */ /* 0x000fea0003800000 */
[----:B------:R-:W2:Y:S02]  /*24a0*/  SYNCS.CCTL.IV [UR8+0x24008] ;  /* 0x02400800ff0079b1 */ /* 0x000ea40008000008 */
[----:B--2---:R-:W2:Y:S02]  /*24b0*/  SYNCS.CCTL.IV [UR8+0x24028] ;  /* 0x02402800ff0079b1 */ /* 0x004ea40008000008 */
.L_x_68:
[----:B------:R-:W-:Y:S05]  /*24c0*/  BSYNC.RECONVERGENT B5 ;  /* 0x0000000000057941 */ /* 0x000fea0003800200 */
.L_x_67:
[----:B--2---:R-:W-:Y:S06]  /*24d0*/  BAR.SYNC.DEFER_BLOCKING 0x0 ;  /* 0x0000000000007b1d */ /* 0x004fec0000010000 */
[----:B------:R-:W-:Y:S04]  /*24e0*/  BSSY.RECONVERGENT B5, `(.L_x_69) ;  /* 0x0000004000057945 */ /* 0x000fe80003800200 */
[----:B------:R-:W-:Y:S05]  /*24f0*/  @P3 BRA `(.L_x_70) ;  /* 0x0000000000083947 */ /* 0x000fea0003800000 */
[----:B------:R-:W2:Y:S02]  /*2500*/  SYNCS.CCTL.IV [UR8+0x24010] ;  /* 0x02401000ff0079b1 */ /* 0x000ea40008000008 */
[----:B--2---:R-:W2:Y:S02]  /*2510*/  SYNCS.CCTL.IV [UR8+0x24030] ;  /* 0x02403000ff0079b1 */ /* 0x004ea40008000008 */
.L_x_70:
[----:B------:R-:W-:Y:S05]  /*2520*/  BSYNC.RECONVERGENT B5 ;  /* 0x0000000000057941 */ /* 0x000fea0003800200 */
.L_x_69:
[----:B------:R-:W-:Y:S01]  /*2530*/  ULOP3.LUT UR4, UR22, 0x3, URZ, 0xc0, !UPT ;  /* 0x0000000316047892 */ /* 0x000fe2000f8ec0ff */
[C---:B------:R-:W-:Y:S01]  /*2540*/  IMAD.SHL.U32 R2, R0.reuse, 0x10, RZ ;  /* 0x0000001000027824 */ /* 0x040fe200078e00ff */
[----:B------:R-:W-:Y:S01]  /*2550*/  USHF.L.U32 UR22, UR22, 0x5, URZ ;  /* 0x0000000516167899 */ /* 0x000fe200080006ff */
[C---:B------:R-:W-:Y:S01]  /*2560*/  IMAD.SHL.U32 R3, R0.reuse, 0x100, RZ ;  /* 0x0000010000037824 */ /* 0x040fe200078e00ff */
[----:B------:R-:W-:Y:S01]  /*2570*/  ULEA UR5, UR4, UR23, 0x15 ;  /* 0x0000001704057291 */ /* 0x000fe2000f8ea8ff */
[----:B------:R-:W-:Y:S01]  /*2580*/  IMAD.SHL.U32 R0, R0, 0x80, RZ ;  /* 0x0000008000007824 */ /* 0x000fe200078e00ff */
[----:B------:R-:W-:Y:S02]  /*2590*/  ULOP3.LUT UR22, UR22, 0x80, URZ, 0xc0, !UPT ;  /* 0x0000008016167892 */ /* 0x000fe4000f8ec0ff */
[----:B------:R-:W-:Y:S02]  /*25a0*/  LOP3.LUT R3, R2, 0x8070, R3, 0xc8, !PT ;  /* 0x0000807002037812 */ /* 0x000fe400078ec803 */
[----:B------:R-:W-:Y:S01]  /*25b0*/  ELECT P0, URZ, PT ;  /* 0x0000000000ff782f */ /* 0x000fe20003800000 */
[----:B------:R-:W-:Y:S01]  /*25c0*/  UIADD3 UR5, UPT, UPT, UR5, UR22, URZ ;  /* 0x0000001605057290 */ /* 0x000fe2000fffe0ff */
[----:B------:R-:W-:Y:S01]  /*25d0*/  LOP3.LUT R0, R3, 0x3f80, R0, 0xf8, !PT ;  /* 0x00003f8003007812 */ /* 0x000fe200078ef800 */
[----:B------:R-:W-:Y:S01]  /*25e0*/  UMOV UR6, UR19 ;  /* 0x0000001300067c82 */ /* 0x000fe20008000000 */
[----:B------:R-:W-:-:S02]  /*25f0*/  ISETP.LT.U32.AND P0, PT, R132, 0x80, P0 ;  /* 0x000000808400780c */ /* 0x000fc40000701070 */
[C---:B------:R-:W-:Y:S02]  /*2600*/  LOP3.LUT R2, R0.reuse, 0x10, RZ, 0x3c, !PT ;  /* 0x0000001000027812 */ /* 0x040fe400078e3cff */
[----:B------:R-:W-:Y:S02]  /*2610*/  LOP3.LUT R3, R0, 0x20, RZ, 0x3c, !PT ;  /* 0x0000002000037812 */ /* 0x000fe400078e3cff */
[----:B----4-:R-:W3:Y:S01]  /*2620*/  LDTM.x128 R4, tmem[UR5] ;  /* 0x00000005000479ee */ /* 0x010ee200083c0000 */
[----:B------:R-:W-:Y:S01]  /*2630*/  NOP ;  /* 0x0000000000007918 */ /* 0x000fe20000000000 */
[----:B------:R-:W-:Y:S02]  /*2640*/  ULEA UR5, UR4, UR15, 0x6 ;  /* 0x0000000f04057291 */ /* 0x000fe4000f8e30ff */
[----:B------:R-:W-:-:S03]  /*2650*/  ULEA UR4, UR4, UR8, 0xe ;  /* 0x0000000804047291 */ /* 0x000fc6000f8e70ff */
[----:B---3--:R-:W-:Y:S01]  /*2660*/  VOTEU.ANY UP1, P0 ;  /* 0x0000000000ff7886 */ /* 0x008fe20000020100 */
[----:B------:R-:W-:Y:S01]  /*2670*/  VOTEU.ANY UP0, P0 ;  /* 0x0000000000ff7886 */ /* 0x000fe20000000100 */
[----:B------:R-:W-:Y:S02]  /*2680*/  F2FP.F16.F32.PACK_AB R4, R5, R4 ;  /* 0x000000040504723e */ /* 0x000fe400000000ff */
[----:B------:R-:W-:Y:S02]  /*2690*/  F2FP.F16.F32.PACK_AB R68, R69, R68 ;  /* 0x000000444544723e */ /* 0x000fe400000000ff */
[----:B------:R-:W-:Y:S02]  /*26a0*/  F2FP.F16.F32.PACK_AB R5, R7, R6 ;  /* 0x000000060705723e */ /* 0x000fe400000000ff */
[----:B------:R-:W-:Y:S02]  /*26b0*/  F2FP.F16.F32.PACK_AB R12, R13, R12 ;  /* 0x0000000c0d0c723e */ /* 0x000fe400000000ff */
[----:B------:R-:W-:-:S02]  /*26c0*/  F2FP.F16.F32.PACK_AB R69, R71, R70 ;  /* 0x000000464745723e */ /* 0x000fc400000000ff */
[----:B------:R-:W-:Y:S02]  /*26d0*/  F2FP.F16.F32.PACK_AB R76, R77, R76 ;  /* 0x0000004c4d4c723e */ /* 0x000fe400000000ff */
[----:B------:R-:W-:Y:S02]  /*26e0*/  F2FP.F16.F32.PACK_AB R6, R9, R8 ;  /* 0x000000080906723e */ /* 0x000fe400000000ff */
[----:B------:R-:W-:Y:S02]  /*26f0*/  F2FP.F16.F32.PACK_AB R7, R11, R10 ;  /* 0x0000000a0b07723e */ /* 0x000fe400000000ff */
[----:B------:R-:W-:Y:S02]  /*2700*/  F2FP.F16.F32.PACK_AB R13, R15, R14 ;  /* 0x0000000e0f0d723e */ /* 0x000fe400000000ff */
[----:B------:R-:W-:Y:S01]  /*2710*/  F2FP.F16.F32.PACK_AB R20, R21, R20 ;  /* 0x000000141514723e */ /* 0x000fe200000000ff */
[----:B--2---:R2:W-:Y:S01]  /*2720*/  STS.128 [R0+UR8], R4 ;  /* 0x0000000400007988 */ /* 0x0045e20008000c08 */
[----:B------:R-:W-:-:S02]  /*2730*/  F2FP.F16.F32.PACK_AB R70, R73, R72 ;  /* 0x000000484946723e */ /* 0x000fc400000000ff */
[----:B------:R-:W-:Y:S02]  /*2740*/  F2FP.F16.F32.PACK_AB R71, R75, R74 ;  /* 0x0000004a4b47723e */ /* 0x000fe400000000ff */
[----:B------:R-:W-:Y:S02]  /*2750*/  F2FP.F16.F32.PACK_AB R77, R79, R78 ;  /* 0x0000004e4f4d723e */ /* 0x000fe400000000ff */
[----:B------:R-:W-:Y:S01]  /*2760*/  F2FP.F16.F32.PACK_AB R84, R85, R84 ;  /* 0x000000545554723e */ /* 0x000fe200000000ff */
[----:B------:R3:W-:Y:S01]  /*2770*/  STS.128 [R0+UR8+0x4000], R68 ;  /* 0x0040004400007988 */ /* 0x0007e20008000c08 */
[----:B------:R-:W-:Y:S02]  /*2780*/  F2FP.F16.F32.PACK_AB R14, R17, R16 ;  /* 0x00000010110e723e */ /* 0x000fe400000000ff */
[----:B------:R-:W-:Y:S02]  /*2790*/  F2FP.F16.F32.PACK_AB R15, R19, R18 ;  /* 0x00000012130f723e */ /* 0x000fe400000000ff */
[----:B------:R-:W-:-:S02]  /*27a0*/  F2FP.F16.F32.PACK_AB R21, R23, R22 ;  /* 0x000000161715723e */ /* 0x000fc400000000ff */
[----:B------:R-:W-:Y:S01]  /*27b0*/  F2FP.F16.F32.PACK_AB R28, R29, R28 ;  /* 0x0000001c1d1c723e */ /* 0x000fe200000000ff */
[----:B------:R4:W-:Y:S01]  /*27c0*/  STS.128 [R2+UR8], R12 ;  /* 0x0000000c02007988 */ /* 0x0009e20008000c08 */
[----:B------:R-:W-:Y:S02]  /*27d0*/  F2FP.F16.F32.PACK_AB R78, R81, R80 ;  /* 0x00000050514e723e */ /* 0x000fe400000000ff */
[----:B------:R-:W-:Y:S02]  /*27e0*/  F2FP.F16.F32.PACK_AB R79, R83, R82 ;  /* 0x00000052534f723e */ /* 0x000fe400000000ff */
[----:B------:R-:W-:Y:S02]  /*27f0*/  F2FP.F16.F32.PACK_AB R85, R87, R86 ;  /* 0x000000565755723e */ /* 0x000fe400000000ff */
[----:B------:R-:W-:Y:S01]  /*2800*/  F2FP.F16.F32.PACK_AB R92, R93, R92 ;  /* 0x0000005c5d5c723e */ /* 0x000fe200000000ff */
[----:B------:R4:W-:Y:S01]  /*2810*/  STS.128 [R2+UR8+0x4000], R76 ;  /* 0x0040004c02007988 */ /* 0x0009e20008000c08 */
[----:B------:R-:W-:-:S02]  /*2820*/  F2FP.F16.F32.PACK_AB R22, R25, R24 ;  /* 0x000000181916723e */ /* 0x000fc400000000ff */
[----:B------:R-:W-:Y:S02]  /*2830*/  F2FP.F16.F32.PACK_AB R23, R27, R26 ;  /* 0x0000001a1b17723e */ /* 0x000fe400000000ff */
[----:B------:R-:W-:Y:S02]  /*2840*/  F2FP.F16.F32.PACK_AB R29, R31, R30 ;  /* 0x0000001e1f1d723e */ /* 0x000fe400000000ff */
[----:B------:R-:W-:Y:S01]  /*2850*/  F2FP.F16.F32.PACK_AB R36, R37, R36 ;  /* 0x000000242524723e */ /* 0x000fe200000000ff */
[----:B------:R4:W-:Y:S01]  /*2860*/  STS.128 [R3+UR8], R20 ;  /* 0x0000001403007988 */ /* 0x0009e20008000c08 */
[----:B------:R-:W-:Y:S02]  /*2870*/  F2FP.F16.F32.PACK_AB R86, R89, R88 ;  /* 0x000000585956723e */ /* 0x000fe400000000ff */
[----:B------:R-:W-:Y:S02]  /*2880*/  F2FP.F16.F32.PACK_AB R87, R91, R90 ;  /* 0x0000005a5b57723e */ /* 0x000fe400000000ff */
[----:B------:R-:W-:-:S02]  /*2890*/  F2FP.F16.F32.PACK_AB R93, R95, R94 ;  /* 0x0000005e5f5d723e */ /* 0x000fc400000000ff */
[----:B------:R-:W-:Y:S01]  /*28a0*/  F2FP.F16.F32.PACK_AB R100, R101, R100 ;  /* 0x000000646564723e */ /* 0x000fe200000000ff */
[----:B------:R4:W-:Y:S01]  /*28b0*/  STS.128 [R3+UR8+0x4000], R84 ;  /* 0x0040005403007988 */ /* 0x0009e20008000c08 */
        /* <DEDUP_REMOVED lines=8> */
[----:B------:R-:W-:Y:S02]  /*2940*/  LOP3.LUT R8, R0, 0x30, RZ, 0x3c, !PT ;  /* 0x0000003000087812 */ /* 0x000fe400078e3cff */
[----:B------:R-:W-:Y:S02]  /*2950*/  F2FP.F16.F32.PACK_AB R38, R41, R40 ;  /* 0x000000282926723e */ /* 0x000fe400000000ff */
[----:B------:R-:W-:Y:S01]  /*2960*/  F2FP.F16.F32.PACK_AB R39, R43, R42 ;  /* 0x0000002a2b27723e */ /* 0x000fe200000000ff */
[----:B------:R4:W-:Y:S01]  /*2970*/  STS.128 [R8+UR8], R28 ;  /* 0x0000001c08007988 */ /* 0x0009e20008000c08 */
[----:B------:R-:W-:-:S02]  /*2980*/  F2FP.F16.F32.PACK_AB R45, R47, R46 ;  /* 0x0000002e2f2d723e */ /* 0x000fc400000000ff */
[----:B------:R-:W-:Y:S01]  /*2990*/  F2FP.F16.F32.PACK_AB R52, R53, R52 ;  /* 0x000000343534723e */ /* 0x000fe200000000ff */
[----:B------:R4:W-:Y:S01]  /*29a0*/  STS.128 [R8+UR8+0x4000], R92 ;  /* 0x0040005c08007988 */ /* 0x0009e20008000c08 */
[----:B------:R-:W-:Y:S02]  /*29b0*/  F2FP.F16.F32.PACK_AB R102, R105, R104 ;  /* 0x000000686966723e */ /* 0x000fe400000000ff */
[----:B------:R-:W-:Y:S02]  /*29c0*/  F2FP.F16.F32.PACK_AB R103, R107, R106 ;  /* 0x0000006a6b67723e */ /* 0x000fe400000000ff */
[----:B------:R-:W-:Y:S02]  /*29d0*/  F2FP.F16.F32.PACK_AB R109, R111, R110 ;  /* 0x0000006e6f6d723e */ /* 0x000fe400000000ff */
[----:B------:R-:W-:Y:S02]  /*29e0*/  F2FP.F16.F32.PACK_AB R116, R117, R116 ;  /* 0x000000747574723e */ /* 0x000fe400000000ff */
[----:B------:R-:W-:-:S02]  /*29f0*/  LOP3.LUT R9, R0, 0x40, RZ, 0x3c, !PT ;  /* 0x0000004000097812 */ /* 0x000fc400078e3cff */
[----:B------:R-:W-:Y:S02]  /*2a00*/  F2FP.F16.F32.PACK_AB R46, R49, R48 ;  /* 0x00000030312e723e */ /* 0x000fe400000000ff */
[----:B------:R-:W-:Y:S01]  /*2a10*/  F2FP.F16.F32.PACK_AB R47, R51, R50 ;  /* 0x00000032332f723e */ /* 0x000fe200000000ff */
[----:B------:R4:W-:Y:S01]  /*2a20*/  STS.128 [R9+UR8], R36 ;  /* 0x0000002409007988 */ /* 0x0009e20008000c08 */
[----:B------:R-:W-:Y:S02]  /*2a30*/  F2FP.F16.F32.PACK_AB R53, R55, R54 ;  /* 0x000000363735723e */ /* 0x000fe400000000ff */
[----:B------:R-:W-:Y:S01]  /*2a40*/  F2FP.F16.F32.PACK_AB R60, R61, R60 ;  /* 0x0000003c3d3c723e */ /* 0x000fe200000000ff */
[----:B------:R4:W-:Y:S01]  /*2a50*/  STS.128 [R9+UR8+0x4000], R100 ;  /* 0x0040006409007988 */ /* 0x0009e20008000c08 */
[----:B------:R-:W-:Y:S02]  /*2a60*/  F2FP.F16.F32.PACK_AB R110, R113, R112 ;  /* 0x00000070716e723e */ /* 0x000fe400000000ff */
[----:B------:R-:W-:-:S02]  /*2a70*/  F2FP.F16.F32.PACK_AB R111, R115, R114 ;  /* 0x00000072736f723e */ /* 0x000fc400000000ff */
        /* <DEDUP_REMOVED lines=11> */
[----:B--2---:R-:W-:Y:S02]  /*2b30*/  LOP3.LUT R4, R0, 0x60, RZ, 0x3c, !PT ;  /* 0x0000006000047812 */ /* 0x004fe400078e3cff */
[----:B------:R-:W-:Y:S02]  /*2b40*/  F2FP.F16.F32.PACK_AB R62, R65, R64 ;  /* 0x00000040413e723e */ /* 0x000fe400000000ff */
[----:B------:R-:W-:Y:S01]  /*2b50*/  F2FP.F16.F32.PACK_AB R63, R67, R66 ;  /* 0x00000042433f723e */ /* 0x000fe200000000ff */
[----:B------:R4:W-:Y:S01]  /*2b60*/  STS.128 [R4+UR8], R52 ;  /* 0x0000003404007988 */ /* 0x0009e20008000c08 */
[----:B------:R-:W-:-:S02]  /*2b70*/  F2FP.F16.F32.PACK_AB R126, R129, R128 ;  /* 0x00000080817e723e */ /* 0x000fc400000000ff */
[----:B------:R-:W-:Y:S01]  /*2b80*/  F2FP.F16.F32.PACK_AB R127, R131, R130 ;  /* 0x00000082837f723e */ /* 0x000fe200000000ff */
[----:B------:R4:W-:Y:S01]  /*2b90*/  STS.128 [R4+UR8+0x4000], R116 ;  /* 0x0040007404007988 */ /* 0x0009e20008000c08 */
[----:B---3--:R-:W-:-:S05]  /*2ba0*/  LOP3.LUT R0, R0, 0x70, RZ, 0x3c, !PT ;  /* 0x0000007000007812 */ /* 0x008fca00078e3cff */
[----:B------:R4:W-:Y:S04]  /*2bb0*/  STS.128 [R0+UR8], R60 ;  /* 0x0000003c00007988 */ /* 0x0009e80008000c08 */
[----:B------:R4:W-:Y:S01]  /*2bc0*/  STS.128 [R0+UR8+0x4000], R124 ;  /* 0x0040007c00007988 */ /* 0x0009e20008000c08 */
[----:B------:R2:W-:Y:S06]  /*2bd0*/  MEMBAR.ALL.CTA ;  /* 0x0000000000007992 */ /* 0x0005ec0000008000 */
[----:B--2---:R-:W2:Y:S02]  /*2be0*/  FENCE.VIEW.ASYNC.S ;  /* 0x00000000000073c6 */ /* 0x004ea40000000000 */
[----:B--2---:R-:W-:Y:S06]  /*2bf0*/  BAR.SYNC.DEFER_BLOCKING 0x0 ;  /* 0x0000000000007b1d */ /* 0x004fec0000010000 */
[----:B------:R4:W-:Y:S01]  /*2c00*/  @UP1 UTMASTG.2D [UR4], [UR20] ;  /* 0x00000004140013b5 */ /* 0x0009e20008008000 */
[----:B------:R0:W-:Y:S01]  /*2c10*/  UTMACMDFLUSH ;  /* 0x00000000000079b7 */ /* 0x0001e20000000000 */
[----:B------:R-:W-:-:S04]  /*2c20*/  DEPBAR.LE SB0, 0x0 ;  /* 0x000080000000791a */ /* 0x000fc80000000000 */
[----:B------:R-:W-:Y:S08]  /*2c30*/  BAR.SYNC.DEFER_BLOCKING 0x0 ;  /* 0x0000000000007b1d */ /* 0x000ff00000010000 */
[----:B------:R-:W-:Y:S06]  /*2c40*/  BAR.SYNC.DEFER_BLOCKING 0x0 ;  /* 0x0000000000007b1d */ /* 0x000fec0000010000 */
[----:B----4-:R-:W-:Y:S05]  /*2c50*/  @P2 BRA `(.L_x_71) ;  /* 0x0000000000a02947 */ /* 0x010fea0003800000 */
[----:B------:R-:W2:Y:S01]  /*2c60*/  S2UR UR5, SR_CgaCtaId ;  /* 0x00000000000579c3 */ /* 0x000ea20000008800 */
[----:B------:R-:W-:Y:S01]  /*2c70*/  NOP ;  /* 0x0000000000007918 */ /* 0x000fe20000000000 */
[----:B------:R-:W-:Y:S01]  /*2c80*/  UMOV UR4, 0x50 ;  /* 0x0000005000047882 */ /* 0x000fe20000000000 */
[----:B------:R-:W-:Y:S02]  /*2c90*/  IMAD.U32 R0, RZ, RZ, UR23 ;  /* 0x00000017ff007e24 */ /* 0x000fe4000f8e00ff */
[----:B------:R-:W-:Y:S02]  /*2ca0*/  IMAD.MOV.U32 R3, RZ, RZ, 0xff ;  /* 0x000000ffff037424 */ /* 0x000fe400078e00ff */
[----:B------:R-:W-:Y:S01]  /*2cb0*/  IMAD.MOV.U32 R7, RZ, RZ, 0x1 ;  /* 0x00000001ff077424 */ /* 0x000fe200078e00ff */
[----:B------:R-:W-:-:S04]  /*2cc0*/  LOP3.LUT R0, R0, 0xffff, RZ, 0xc0, !PT ;  /* 0x0000ffff00007812 */ /* 0x000fc800078ec0ff */
[----:B------:R-:W-:-:S05]  /*2cd0*/  SHF.R.U32.HI R0, RZ, 0x5, R0 ;  /* 0x00000005ff007819 */ /* 0x000fca0000011600 */
[----:B------:R-:W-:Y:S01]  /*2ce0*/  VIADD R2, R0, 0x10 ;  /* 0x0000001000027836 */ /* 0x000fe20000000000 */
[----:B------:R-:W-:Y:S01]  /*2cf0*/  SHF.L.U32 R0, R3, R0, RZ ;  /* 0x0000000003007219 */ /* 0x000fe200000006ff */
[----:B--2---:R-:W-:-:S03]  /*2d00*/  ULEA UR6, UR5, UR4, 0x18 ;  /* 0x0000000405067291 */ /* 0x004fc6000f8ec0ff */
[----:B------:R-:W-:-:S04]  /*2d10*/  SHF.L.U32 R3, R7, R2, RZ ;  /* 0x0000000207037219 */ /* 0x000fc800000006ff */
[----:B------:R-:W-:Y:S02]  /*2d20*/  LOP3.LUT R0, R3, R0, RZ, 0xfc, !PT ;  /* 0x0000000003007212 */ /* 0x000fe400078efcff */
[----:B------:R-:W2:Y:S02]  /*2d30*/  LDS R5, [UR6] ;  /* 0x00000006ff057984 */ /* 0x000ea40008000800 */
[C---:B------:R-:W-:Y:S02]  /*2d40*/  LOP3.LUT R2, R0.reuse, 0xffff, RZ, 0xc0, !PT ;  /* 0x0000ffff00027812 */ /* 0x040fe400078ec0ff */
[----:B--2---:R-:W-:-:S04]  /*2d50*/  LOP3.LUT R3, R0, 0xffff, R5, 0x80, !PT ;  /* 0x0000ffff00037812 */ /* 0x004fc800078e8005 */
[----:B------:R-:W-:-:S13]  /*2d60*/  ISETP.NE.AND P0, PT, R3, R2, PT ;  /* 0x000000020300720c */ /* 0x000fda0003f05270 */
[----:B------:R-:W-:Y:S05]  /*2d70*/  @P0 BRA `(.L_x_72) ;  /* 0x0000000000500947 */ /* 0x000fea0003800000 */
[----:B------:R-:W-:Y:S02]  /*2d80*/  SHF.R.U32.HI R5, RZ, 0x10, R5 ;  /* 0x00000010ff057819 */ /* 0x000fe40000011605 */
[----:B------:R-:W-:-:S04]  /*2d90*/  SHF.R.U32.HI R2, RZ, 0x10, R0 ;  /* 0x00000010ff027819 */ /* 0x000fc80000011600 */
[----:B------:R-:W-:-:S04]  /*2da0*/  LOP3.LUT R5, R5, R2, RZ, 0xc0, !PT ;  /* 0x0000000205057212 */ /* 0x000fc800078ec0ff */
[----:B------:R-:W-:-:S13]  /*2db0*/  ISETP.NE.AND P0, PT, R5, R2, PT ;  /* 0x000000020500720c */ /* 0x000fda0003f05270 */
[----:B------:R-:W-:Y:S05]  /*2dc0*/  @P0 BRA `(.L_x_73) ;  /* 0x0000000000300947 */ /* 0x000fea0003800000 */
[----:B------:R-:W-:Y:S01]  /*2dd0*/  R2UR UR4, R0 ;  /* 0x00000000000472ca */ /* 0x000fe200000e0000 */
[----:B------:R-:W-:Y:S01]  /*2de0*/  VOTEU.ANY UR5, UPT, PT ;  /* 0x0000000000057886 */ /* 0x000fe200038e0100 */
[----:B------:R-:W2:Y:S01]  /*2df0*/  S2R R0, SR_LANEID ;  /* 0x0000000000007919 */ /* 0x000ea20000000000 */
[----:B------:R-:W-:-:S10]  /*2e00*/  UFLO.U32 UR5, UR5 ;  /* 0x00000005000572bd */ /* 0x000fd400080e0000 */
[----:B------:R-:W-:-:S06]  /*2e10*/  ULOP3.LUT UR4, URZ, UR4, URZ, 0x33, !UPT ;  /* 0x00000004ff047292 */ /* 0x000fcc000f8e33ff */
[----:B------:R-:W-:-:S04]  /*2e20*/  IMAD.U32 R2, RZ, RZ, UR4 ;  /* 0x00000004ff027e24 */ /* 0x000fc8000f8e00ff */
[----:B------:R-:W3:Y:S02]  /*2e30*/  REDUX UR7, R2 ;  /* 0x00000000020773c4 */ /* 0x000ee40000000000 */
[----:B------:R4:W-:Y:S01]  /*2e40*/  UTCATOMSWS.AND URZ, UR4 ;  /* 0x0000000400ff79e3 */ /* 0x0009e20008000000 */
[----:B--2---:R-:W-:Y:S01]  /*2e50*/  ISETP.EQ.U32.AND P0, PT, R0, UR5, PT ;  /* 0x0000000500007c0c */ /* 0x004fe2000bf02070 */
[----:B---3--:R-:W-:-:S12]  /*2e60*/  IMAD.U32 R0, RZ, RZ, UR7 ;  /* 0x00000007ff007e24 */ /* 0x008fd8000f8e00ff */
[----:B------:R4:W-:Y:S01]  /*2e70*/  @P0 ATOMS.AND RZ, [UR6], R0 ;  /* 0x00000000ffff098c */ /* 0x0009e2000a800006 */
[----:B------:R-:W-:Y:S05]  /*2e80*/  BRA `(.L_x_71) ;  /* 0x0000000000147947 */ /* 0x000fea0003800000 */
.L_x_73:
[----:B------:R-:W-:-:S07]  /*2e90*/  MOV R2, 0x2eb0 ;  /* 0x00002eb000027802 */ /* 0x000fce0000000f00 */
[----:B-1----:R-:W-:Y:S05]  /*2ea0*/  CALL.REL.NOINC `($__internal_0_$__cuda_sm10x_tcgen05_guardrail_trap_col_being_dealloced_not_returned_by_alloc) ;  /* 0x0000000000447944 */ /* 0x002fea0003c00000 */
[----:B------:R-:W-:Y:S05]  /*2eb0*/  BRA `(.L_x_71) ;  /* 0x0000000000087947 */ /* 0x000fea0003800000 */
.L_x_72:
[----:B------:R-:W-:-:S07]  /*2ec0*/  MOV R2, 0x2ee0 ;  /* 0x00002ee000027802 */ /* 0x000fce0000000f00 */
[----:B-1----:R-:W-:Y:S05]  /*2ed0*/  CALL.REL.NOINC `($__internal_2_$__cuda_sm10x_tcgen05_guardrail_trap_unallocated_columns_being_dealloced) ;  /* 0x0000000000507944 */ /* 0x002fea0003c00000 */
.L_x_71:
[----:B------:R-:W-:Y:S01]  /*2ee0*/  NOP ;  /* 0x0000000000007918 */ /* 0x000fe20000000000 */
[----:B----4-:R-:W-:Y:S05]  /*2ef0*/  EXIT ;  /* 0x000000000000794d */ /* 0x010fea0003800000 */
.L_x_58:
[----:B------:R-:W2:Y:S02]  /*2f00*/  SYNCS.PHASECHK.TRANS64.TRYWAIT P0, [UR8+0x24000], RZ ;  /* 0x024000ffff0075a7 */ /* 0x000ea40008001108 */
[----:B--2---:R-:W-:Y:S05]  /*2f10*/  @!P0 BRA `(.L_x_58) ;  /* 0xfffffffc00f88947 */ /* 0x004fea000383ffff */
[----:B------:R-:W-:Y:S05]  /*2f20*/  BRA `(.L_x_74) ;  /* 0xffffffec00307947 */ /* 0x000fea000383ffff */
.L_x_60:
[----:B------:R-:W2:Y:S02]  /*2f30*/  SYNCS.PHASECHK.TRANS64.TRYWAIT P1, [UR8+0x24020], RZ ;  /* 0x024020ffff0075a7 */ /* 0x000ea40008021108 */
[----:B--2---:R-:W-:Y:S05]  /*2f40*/  @!P1 BRA `(.L_x_60) ;  /* 0xfffffffc00f89947 */ /* 0x004fea000383ffff */
[----:B------:R-:W-:Y:S05]  /*2f50*/  BRA `(.L_x_75) ;  /* 0xffffffec00cc7947 */ /* 0x000fea000383ffff */
.L_x_61:
[----:B------:R-:W3:Y:S02]  /*2f60*/  SYNCS.PHASECHK.TRANS64.TRYWAIT P0, [UR28+0x24000], R2 ;  /* 0x02400002ff0075a7 */ /* 0x000ee4000800111c */
[----:B---3--:R-:W-:Y:S05]  /*2f70*/  @!P0 BRA `(.L_x_61) ;  /* 0xfffffffc00f88947 */ /* 0x008fea000383ffff */
[----:B------:R-:W-:Y:S05]  /*2f80*/  BRA `(.L_x_76) ;  /* 0xfffffff0004c7947 */ /* 0x000fea000383ffff */
.L_x_63:
[----:B------:R-:W3:Y:S02]  /*2f90*/  SYNCS.PHASECHK.TRANS64.TRYWAIT P0, [UR28+0x24020], R2 ;  /* 0x02402002ff0075a7 */ /* 0x000ee4000800111c */
[----:B---3--:R-:W-:Y:S05]  /*2fa0*/  @!P0 BRA `(.L_x_63) ;  /* 0xfffffffc00f88947 */ /* 0x008fea000383ffff */
[----:B------:R-:W-:Y:S05]  /*2fb0*/  BRA `(.L_x_77) ;  /* 0xfffffff000f47947 */ /* 0x000fea000383ffff */
        .weak           $__internal_0_$__cuda_sm10x_tcgen05_guardrail_trap_col_being_dealloced_not_returned_by_alloc
        .type           $__internal_0_$__cuda_sm10x_tcgen05_guardrail_trap_col_being_dealloced_not_returned_by_alloc,@function
        .size           $__internal_0_$__cuda_sm10x_tcgen05_guardrail_trap_col_being_dealloced_not_returned_by_alloc,($__internal_1_$__cuda_sm10x_tcgen05_guardrail_trap_phase_invalid_during_alloc - $__internal_0_$__cuda_sm10x_tcgen05_guardrail_trap_col_being_dealloced_not_returned_by_alloc)
$__internal_0_$__cuda_sm10x_tcgen05_guardrail_trap_col_being_dealloced_not_returned_by_alloc:
[----:B------:R-:W-:Y:S05]  /*2fc0*/  BPT.TRAP 0x1 ;  /* 0x000000040000795c */ /* 0x000fea0000300000 */
[----:B------:R-:W-:-:S04]  /*2fd0*/  IMAD.MOV.U32 R3, RZ, RZ, 0x0 ;  /* 0x00000000ff037424 */ /* 0x000fc800078e00ff */
[----:B------:R-:W-:Y:S05]  /*2fe0*/  RET.REL.NODEC R2 `(gluon_tcgen05) ;  /* 0xffffffd002047950 */ /* 0x000fea0003c3ffff */
        .weak           $__internal_1_$__cuda_sm10x_tcgen05_guardrail_trap_phase_invalid_during_alloc
        .type           $__internal_1_$__cuda_sm10x_tcgen05_guardrail_trap_phase_invalid_during_alloc,@function
        .size           $__internal_1_$__cuda_sm10x_tcgen05_guardrail_trap_phase_invalid_during_alloc,($__internal_2_$__cuda_sm10x_tcgen05_guardrail_trap_unallocated_columns_being_dealloced - $__internal_1_$__cuda_sm10x_tcgen05_guardrail_trap_phase_invalid_during_alloc)
$__internal_1_$__cuda_sm10x_tcgen05_guardrail_trap_phase_invalid_during_alloc:
[----:B------:R-:W-:Y:S05]  /*2ff0*/  BPT.TRAP 0x1 ;  /* 0x000000040000795c */ /* 0x000fea0000300000 */
[----:B------:R-:W-:-:S04]  /*3000*/  IMAD.MOV.U32 R3, RZ, RZ, 0x0 ;  /* 0x00000000ff037424 */ /* 0x000fc800078e00ff */
[----:B------:R-:W-:Y:S05]  /*3010*/  RET.REL.NODEC R2 `(gluon_tcgen05) ;  /* 0xffffffcc02f87950 */ /* 0x000fea0003c3ffff */
        .weak           $__internal_2_$__cuda_sm10x_tcgen05_guardrail_trap_unallocated_columns_being_dealloced
        .type           $__internal_2_$__cuda_sm10x_tcgen05_guardrail_trap_unallocated_columns_being_dealloced,@function
        .size           $__internal_2_$__cuda_sm10x_tcgen05_guardrail_trap_unallocated_columns_being_dealloced,(.L_x_81 - $__internal_2_$__cuda_sm10x_tcgen05_guardrail_trap_unallocated_columns_being_dealloced)
$__internal_2_$__cuda_sm10x_tcgen05_guardrail_trap_unallocated_columns_being_dealloced:
[----:B------:R-:W-:Y:S05]  /*3020*/  BPT.TRAP 0x1 ;  /* 0x000000040000795c */ /* 0x000fea0000300000 */
[----:B------:R-:W-:-:S04]  /*3030*/  IMAD.MOV.U32 R3, RZ, RZ, 0x0 ;  /* 0x00000000ff037424 */ /* 0x000fc800078e00ff */
[----:B------:R-:W-:Y:S05]  /*3040*/  RET.REL.NODEC R2 `(gluon_tcgen05) ;  /* 0xffffffcc02ec7950 */ /* 0x000fea0003c3ffff */
.L_x_78:
[----:B------:R-:W-:-:S00]  /*3050*/  BRA `(.L_x_78) ;  /* 0xfffffffc00fc7947 */ /* 0x000fc0000383ffff */
[----:B------:R-:W-:-:S00]  /*3060*/  NOP ;  /* 0x0000000000007918 */ /* 0x000fc00000000000 */
        /* <DEDUP_REMOVED lines=9> */
.L_x_81:


//--------------------- .nv.shared.gluon_tcgen05  --------------------------
	.section	.nv.shared.gluon_tcgen05,"aw",@nobits
	.sectionflags	@""
	.align	16
	.zero		1024


//--------------------- .nv.shared.reserved.0     --------------------------
	.section	.nv.shared.reserved.0,"aw",@nobits
	.align	8
	.weak		__nv_reservedSMEM_offset_0_alias
	.size		__nv_reservedSMEM_offset_0_alias, 0, 64
	.other		__nv_reservedSMEM_offset_0_alias,@"STO_CUDA_RESERVED_SHARED STV_DEFAULT"
__nv_reservedSMEM_offset_0_alias:
	.zero		0
.nv.shared.reserved.0:
	.zero		64
	.weak		__nv_reservedSMEM_allocation_phase
	.type		__nv_reservedSMEM_allocation_phase,@object
	.size		__nv_reservedSMEM_allocation_phase,(.L_0 - __nv_reservedSMEM_allocation_phase)
__nv_reservedSMEM_allocation_phase:
	.zero		1
.L_0:
	.zero		7
	.weak		__nv_reservedSMEM_devtool_atexit_pc
	.type		__nv_reservedSMEM_devtool_atexit_pc,@object
	.size		__nv_reservedSMEM_devtool_atexit_pc,(__nv_reservedSMEM_allocation_mask - __nv_reservedSMEM_devtool_atexit_pc)
__nv_reservedSMEM_devtool_atexit_pc:
	.zero		8
	.weak		__nv_reservedSMEM_allocation_mask
	.type		__nv_reservedSMEM_allocation_mask,@object
	.size		__nv_reservedSMEM_allocation_mask,(.L_2 - __nv_reservedSMEM_allocation_mask)
__nv_reservedSMEM_allocation_mask:
	.zero		4
.L_2:


//--------------------- .nv.constant0.gluon_tcgen05 --------------------------
	.section	.nv.constant0.gluon_tcgen05,"a",@progbits
	.sectionflags	@""
	.align	4
.nv.constant0.gluon_tcgen05:
	.zero		976


//--------------------- SYMBOLS --------------------------

	.type		.nv.reservedSmem.offset0,@object
	.size		.nv.reservedSmem.offset0,0x4
	.type		.nv.reservedSmem.cap,@object
	.size		.nv.reservedSmem.cap,0x4
